//
// Generated by NVIDIA NVVM Compiler
//
// Compiler Build ID: CL-36424714
// Cuda compilation tools, release 13.0, V13.0.88
// Based on NVVM 20.0.0
//

.version 9.0
.target sm_100
.address_size 64

	// .globl	_Z9init_ringPhmmm

.visible .entry _Z9init_ringPhmmm(
	.param .u64 .ptr .align 1 _Z9init_ringPhmmm_param_0,
	.param .u64 _Z9init_ringPhmmm_param_1,
	.param .u64 _Z9init_ringPhmmm_param_2,
	.param .u64 _Z9init_ringPhmmm_param_3
)
{
	.reg .pred 	%p<4>;
	.reg .b32 	%r<10>;
	.reg .b64 	%rd<24>;

	ld.param.u64 	%rd9, [_Z9init_ringPhmmm_param_0];
	ld.param.u64 	%rd10, [_Z9init_ringPhmmm_param_1];
	ld.param.u64 	%rd11, [_Z9init_ringPhmmm_param_2];
	ld.param.u64 	%rd12, [_Z9init_ringPhmmm_param_3];
	or.b64  	%rd13, %rd10, %rd11;
	and.b64  	%rd14, %rd13, -4294967296;
	setp.ne.s64 	%p1, %rd14, 0;
	@%p1 bra 	$L__BB0_2;
	cvt.u32.u64 	%r1, %rd11;
	cvt.u32.u64 	%r2, %rd10;
	div.u32 	%r3, %r2, %r1;
	cvt.u64.u32 	%rd22, %r3;
	bra.uni 	$L__BB0_3;
$L__BB0_2:
	div.u64 	%rd22, %rd10, %rd11;
$L__BB0_3:
	mov.u32 	%r4, %ctaid.x;
	mov.u32 	%r5, %ntid.x;
	mul.wide.u32 	%rd15, %r4, %r5;
	mov.u32 	%r6, %tid.x;
	cvt.u64.u32 	%rd16, %r6;
	add.s64 	%rd4, %rd15, %rd16;
	setp.ge.u64 	%p2, %rd4, %rd22;
	@%p2 bra 	$L__BB0_8;
	add.s64 	%rd5, %rd12, %rd4;
	or.b64  	%rd17, %rd5, %rd22;
	and.b64  	%rd18, %rd17, -4294967296;
	setp.ne.s64 	%p3, %rd18, 0;
	@%p3 bra 	$L__BB0_6;
	cvt.u32.u64 	%r7, %rd22;
	cvt.u32.u64 	%r8, %rd5;
	rem.u32 	%r9, %r8, %r7;
	cvt.u64.u32 	%rd23, %r9;
	bra.uni 	$L__BB0_7;
$L__BB0_6:
	rem.u64 	%rd23, %rd5, %rd22;
$L__BB0_7:
	cvta.to.global.u64 	%rd19, %rd9;
	mad.lo.s64 	%rd20, %rd11, %rd4, %rd19;
	mad.lo.s64 	%rd21, %rd23, %rd11, %rd9;
	st.global.u64 	[%rd20], %rd21;
$L__BB0_8:
	ret;

}
	// .globl	_Z5chasePKhmmiiiPmS1_S1_
.visible .entry _Z5chasePKhmmiiiPmS1_S1_(
	.param .u64 .ptr .align 1 _Z5chasePKhmmiiiPmS1_S1__param_0,
	.param .u64 _Z5chasePKhmmiiiPmS1_S1__param_1,
	.param .u64 _Z5chasePKhmmiiiPmS1_S1__param_2,
	.param .u32 _Z5chasePKhmmiiiPmS1_S1__param_3,
	.param .u32 _Z5chasePKhmmiiiPmS1_S1__param_4,
	.param .u32 _Z5chasePKhmmiiiPmS1_S1__param_5,
	.param .u64 .ptr .align 1 _Z5chasePKhmmiiiPmS1_S1__param_6,
	.param .u64 .ptr .align 1 _Z5chasePKhmmiiiPmS1_S1__param_7,
	.param .u64 .ptr .align 1 _Z5chasePKhmmiiiPmS1_S1__param_8
)
{
	.reg .pred 	%p<17>;
	.reg .b32 	%r<26>;
	.reg .b64 	%rd<85>;

	ld.param.u64 	%rd83, [_Z5chasePKhmmiiiPmS1_S1__param_0];
	ld.param.u64 	%rd38, [_Z5chasePKhmmiiiPmS1_S1__param_1];
	ld.param.u64 	%rd39, [_Z5chasePKhmmiiiPmS1_S1__param_2];
	ld.param.u32 	%r9, [_Z5chasePKhmmiiiPmS1_S1__param_3];
	ld.param.u32 	%r10, [_Z5chasePKhmmiiiPmS1_S1__param_4];
	ld.param.u32 	%r11, [_Z5chasePKhmmiiiPmS1_S1__param_5];
	ld.param.u64 	%rd40, [_Z5chasePKhmmiiiPmS1_S1__param_6];
	ld.param.u64 	%rd41, [_Z5chasePKhmmiiiPmS1_S1__param_7];
	ld.param.u64 	%rd42, [_Z5chasePKhmmiiiPmS1_S1__param_8];
	cvta.to.global.u64 	%rd1, %rd42;
	cvta.to.global.u64 	%rd2, %rd41;
	cvta.to.global.u64 	%rd3, %rd40;
	mov.u32 	%r12, %ctaid.x;
	mov.u32 	%r13, %tid.x;
	or.b32  	%r14, %r12, %r13;
	setp.ne.s32 	%p1, %r14, 0;
	@%p1 bra 	$L__BB1_29;
	or.b64  	%rd43, %rd38, %rd39;
	and.b64  	%rd44, %rd43, -4294967296;
	setp.ne.s64 	%p2, %rd44, 0;
	@%p2 bra 	$L__BB1_3;
	cvt.u32.u64 	%r15, %rd39;
	cvt.u32.u64 	%r16, %rd38;
	div.u32 	%r17, %r16, %r15;
	cvt.u64.u32 	%rd6, %r17;
	bra.uni 	$L__BB1_4;
$L__BB1_3:
	div.u64 	%rd6, %rd38, %rd39;
$L__BB1_4:
	setp.gt.u64 	%p3, %rd6, 1;
	@%p3 bra 	$L__BB1_6;
	mov.b64 	%rd67, 0;
	st.global.u64 	[%rd3], %rd67;
	st.global.u64 	[%rd2], %rd67;
	st.global.u64 	[%rd1], %rd67;
	bra.uni 	$L__BB1_29;
$L__BB1_6:
	setp.eq.s32 	%p4, %r11, 0;
	@%p4 bra 	$L__BB1_18;
	setp.lt.s32 	%p5, %r9, 1;
	@%p5 bra 	$L__BB1_12;
	mov.b32 	%r22, 0;
$L__BB1_9:
	mov.b64 	%rd70, 0;
$L__BB1_10:
	.pragma "nounroll";
	// begin inline asm
	ld.global.ca.u64 %rd83, [%rd83];
	// end inline asm
	add.s64 	%rd70, %rd70, 1;
	setp.lt.u64 	%p6, %rd70, %rd6;
	@%p6 bra 	$L__BB1_10;
	add.s32 	%r22, %r22, 1;
	setp.ne.s32 	%p7, %r22, %r9;
	@%p7 bra 	$L__BB1_9;
$L__BB1_12:
	// begin inline asm
	mov.u64 %rd48, %clock64;
	// end inline asm
	setp.lt.s32 	%p8, %r10, 1;
	@%p8 bra 	$L__BB1_17;
	mov.b32 	%r23, 0;
$L__BB1_14:
	mov.b64 	%rd74, 0;
$L__BB1_15:
	.pragma "nounroll";
	// begin inline asm
	ld.global.ca.u64 %rd83, [%rd83];
	// end inline asm
	add.s64 	%rd74, %rd74, 1;
	setp.lt.u64 	%p9, %rd74, %rd6;
	@%p9 bra 	$L__BB1_15;
	add.s32 	%r23, %r23, 1;
	setp.ne.s32 	%p10, %r23, %r10;
	@%p10 bra 	$L__BB1_14;
$L__BB1_17:
	// begin inline asm
	mov.u64 %rd52, %clock64;
	// end inline asm
	sub.s64 	%rd53, %rd52, %rd48;
	st.global.u64 	[%rd3], %rd53;
	cvt.s64.s32 	%rd54, %r10;
	mul.lo.s64 	%rd55, %rd6, %rd54;
	st.global.u64 	[%rd2], %rd55;
	st.global.u64 	[%rd1], %rd83;
	bra.uni 	$L__BB1_29;
$L__BB1_18:
	setp.lt.s32 	%p11, %r9, 1;
	@%p11 bra 	$L__BB1_23;
	mov.b32 	%r24, 0;
$L__BB1_20:
	mov.b64 	%rd78, 0;
$L__BB1_21:
	.pragma "nounroll";
	// begin inline asm
	ld.global.cg.u64 %rd83, [%rd83];
	// end inline asm
	add.s64 	%rd78, %rd78, 1;
	setp.lt.u64 	%p12, %rd78, %rd6;
	@%p12 bra 	$L__BB1_21;
	add.s32 	%r24, %r24, 1;
	setp.ne.s32 	%p13, %r24, %r9;
	@%p13 bra 	$L__BB1_20;
$L__BB1_23:
	// begin inline asm
	mov.u64 %rd59, %clock64;
	// end inline asm
	setp.lt.s32 	%p14, %r10, 1;
	@%p14 bra 	$L__BB1_28;
	mov.b32 	%r25, 0;
$L__BB1_25:
	mov.b64 	%rd82, 0;
$L__BB1_26:
	.pragma "nounroll";
	// begin inline asm
	ld.global.cg.u64 %rd83, [%rd83];
	// end inline asm
	add.s64 	%rd82, %rd82, 1;
	setp.lt.u64 	%p15, %rd82, %rd6;
	@%p15 bra 	$L__BB1_26;
	add.s32 	%r25, %r25, 1;
	setp.ne.s32 	%p16, %r25, %r10;
	@%p16 bra 	$L__BB1_25;
$L__BB1_28:
	// begin inline asm
	mov.u64 %rd63, %clock64;
	// end inline asm
	sub.s64 	%rd64, %rd63, %rd59;
	st.global.u64 	[%rd3], %rd64;
	cvt.s64.s32 	%rd65, %r10;
	mul.lo.s64 	%rd66, %rd6, %rd65;
	st.global.u64 	[%rd2], %rd66;
	st.global.u64 	[%rd1], %rd83;
$L__BB1_29:
	ret;

}


// ===== COMPILED SASS (sm_100) =====

	.target	sm_100

	.elftype	@"ET_EXEC"


//--------------------- .note.nv.tkinfo           --------------------------
	.section	.note.nv.tkinfo,"",@"SHT_NOTE"
	.sectionflags	@"SHF_NOTE_NV_TKINFO"
	.tkinfo
        /*0018*/ 	.word	0x00000002
        /*0030*/ 	.string	""
        /*0030*/ 	.string	"ptxas"
        /*0030*/ 	.string	"Cuda compilation tools, release 13.0, V13.0.88"
        /*0030*/ 	.string	"Build cuda_13.0.r13.0/compiler.36424714_0"
        /*0030*/ 	.string	"-arch sm_100 -m 64 "



//--------------------- .note.nv.cuinfo           --------------------------
	.section	.note.nv.cuinfo,"",@"SHT_NOTE"
	.sectionflags	@"SHF_NOTE_NV_CUINFO"
        /*0018*/ 	.short	0x0002
        /*001a*/ 	.short	0x0064
        /*001c*/ 	.short	0x0082
	.zero		2


//--------------------- .nv.info                  --------------------------
	.section	.nv.info,"",@"SHT_CUDA_INFO"
	.align	4


	//----- nvinfo : EIATTR_REGCOUNT
	.align		4
        /*0000*/ 	.byte	0x04, 0x2f
        /*0002*/ 	.short	(.L_1 - .L_0)
	.align		4
.L_0:
        /*0004*/ 	.word	index@(_Z9init_ringPhmmm)
        /*0008*/ 	.word	0x00000014


	//----- nvinfo : EIATTR_FRAME_SIZE
	.align		4
.L_1:
        /*000c*/ 	.byte	0x04, 0x11
        /*000e*/ 	.short	(.L_3 - .L_2)
	.align		4
.L_2:
        /*0010*/ 	.word	index@($__internal_2_$__cuda_sm20_rem_u64)
        /*0014*/ 	.word	0x00000000


	//----- nvinfo : EIATTR_FRAME_SIZE
	.align		4
.L_3:
        /*0018*/ 	.byte	0x04, 0x11
        /*001a*/ 	.short	(.L_5 - .L_4)
	.align		4
.L_4:
        /*001c*/ 	.word	index@($__internal_1_$__cuda_sm20_div_u64)
        /*0020*/ 	.word	0x00000000


	//----- nvinfo : EIATTR_FRAME_SIZE
	.align		4
.L_5:
        /*0024*/ 	.byte	0x04, 0x11
        /*0026*/ 	.short	(.L_7 - .L_6)
	.align		4
.L_6:
        /*0028*/ 	.word	index@(_Z9init_ringPhmmm)
        /*002c*/ 	.word	0x00000000


	//----- nvinfo : EIATTR_REGCOUNT
	.align		4
.L_7:
        /*0030*/ 	.byte	0x04, 0x2f
        /*0032*/ 	.short	(.L_9 - .L_8)
	.align		4
.L_8:
        /*0034*/ 	.word	index@(_Z5chasePKhmmiiiPmS1_S1_)
        /*0038*/ 	.word	0x00000014


	//----- nvinfo : EIATTR_FRAME_SIZE
	.align		4
.L_9:
        /*003c*/ 	.byte	0x04, 0x11
        /*003e*/ 	.short	(.L_11 - .L_10)
	.align		4
.L_10:
        /*0040*/ 	.word	index@($__internal_0_$__cuda_sm20_div_u64)
        /*0044*/ 	.word	0x00000000


	//----- nvinfo : EIATTR_FRAME_SIZE
	.align		4
.L_11:
        /*0048*/ 	.byte	0x04, 0x11
        /*004a*/ 	.short	(.L_13 - .L_12)
	.align		4
.L_12:
        /*004c*/ 	.word	index@(_Z5chasePKhmmiiiPmS1_S1_)
        /*0050*/ 	.word	0x00000000


	//----- nvinfo : EIATTR_MIN_STACK_SIZE
	.align		4
.L_13:
        /*0054*/ 	.byte	0x04, 0x12
        /*0056*/ 	.short	(.L_15 - .L_14)
	.align		4
.L_14:
        /*0058*/ 	.word	index@(_Z5chasePKhmmiiiPmS1_S1_)
        /*005c*/ 	.word	0x00000000


	//----- nvinfo : EIATTR_MIN_STACK_SIZE
	.align		4
.L_15:
        /*0060*/ 	.byte	0x04, 0x12
        /*0062*/ 	.short	(.L_17 - .L_16)
	.align		4
.L_16:
        /*0064*/ 	.word	index@(_Z9init_ringPhmmm)
        /*0068*/ 	.word	0x00000000
.L_17:


//--------------------- .nv.compat                --------------------------
	.section	.nv.compat,"",@"SHT_CUDA_COMPAT_INFO"
	.align	4
        /*0000*/ 	.byte	0x02, 0x09, 0x00, 0x00, 0x02, 0x02, 0x01, 0x00, 0x02, 0x05, 0x05, 0x00, 0x03, 0x07, 0x01, 0x01
        /*0010*/ 	.byte	0x02, 0x03, 0x00, 0x00, 0x02, 0x06, 0x01, 0x00, 0x04, 0x0b, 0x08, 0x00, 0x09, 0x00, 0x00, 0x00
        /*0020*/ 	.byte	0x00, 0x00, 0x00, 0x00


//--------------------- .nv.info._Z5chasePKhmmiiiPmS1_S1_ --------------------------
	.section	.nv.info._Z5chasePKhmmiiiPmS1_S1_,"",@"SHT_CUDA_INFO"
	.sectionflags	@""
	.align	4


	//----- nvinfo : EIATTR_CUDA_API_VERSION
	.align		4
        /*0000*/ 	.byte	0x04, 0x37
        /*0002*/ 	.short	(.L_19 - .L_18)
.L_18:
        /*0004*/ 	.word	0x00000082


	//----- nvinfo : EIATTR_KPARAM_INFO
	.align		4
.L_19:
        /*0008*/ 	.byte	0x04, 0x17
        /*000a*/ 	.short	(.L_21 - .L_20)
.L_20:
        /*000c*/ 	.word	0x00000000
        /*0010*/ 	.short	0x0008
        /*0012*/ 	.short	0x0038
        /*0014*/ 	.byte	0x00, 0xf5, 0x21, 0x00


	//----- nvinfo : EIATTR_KPARAM_INFO
	.align		4
.L_21:
        /*0018*/ 	.byte	0x04, 0x17
        /*001a*/ 	.short	(.L_23 - .L_22)
.L_22:
        /*001c*/ 	.word	0x00000000
        /*0020*/ 	.short	0x0007
        /*0022*/ 	.short	0x0030
        /*0024*/ 	.byte	0x00, 0xf5, 0x21, 0x00


	//----- nvinfo : EIATTR_KPARAM_INFO
	.align		4
.L_23:
        /*0028*/ 	.byte	0x04, 0x17
        /*002a*/ 	.short	(.L_25 - .L_24)
.L_24:
        /*002c*/ 	.word	0x00000000
        /*0030*/ 	.short	0x0006
        /*0032*/ 	.short	0x0028
        /*0034*/ 	.byte	0x00, 0xf5, 0x21, 0x00


	//----- nvinfo : EIATTR_KPARAM_INFO
	.align		4
.L_25:
        /*0038*/ 	.byte	0x04, 0x17
        /*003a*/ 	.short	(.L_27 - .L_26)
.L_26:
        /*003c*/ 	.word	0x00000000
        /*0040*/ 	.short	0x0005
        /*0042*/ 	.short	0x0020
        /*0044*/ 	.byte	0x00, 0xf0, 0x11, 0x00


	//----- nvinfo : EIATTR_KPARAM_INFO
	.align		4
.L_27:
        /*0048*/ 	.byte	0x04, 0x17
        /*004a*/ 	.short	(.L_29 - .L_28)
.L_28:
        /*004c*/ 	.word	0x00000000
        /*0050*/ 	.short	0x0004
        /*0052*/ 	.short	0x001c
        /*0054*/ 	.byte	0x00, 0xf0, 0x11, 0x00


	//----- nvinfo : EIATTR_KPARAM_INFO
	.align		4
.L_29:
        /*0058*/ 	.byte	0x04, 0x17
        /*005a*/ 	.short	(.L_31 - .L_30)
.L_30:
        /*005c*/ 	.word	0x00000000
        /*0060*/ 	.short	0x0003
        /*0062*/ 	.short	0x0018
        /*0064*/ 	.byte	0x00, 0xf0, 0x11, 0x00


	//----- nvinfo : EIATTR_KPARAM_INFO
	.align		4
.L_31:
        /*0068*/ 	.byte	0x04, 0x17
        /*006a*/ 	.short	(.L_33 - .L_32)
.L_32:
        /*006c*/ 	.word	0x00000000
        /*0070*/ 	.short	0x0002
        /*0072*/ 	.short	0x0010
        /*0074*/ 	.byte	0x00, 0xf0, 0x21, 0x00


	//----- nvinfo : EIATTR_KPARAM_INFO
	.align		4
.L_33:
        /*0078*/ 	.byte	0x04, 0x17
        /*007a*/ 	.short	(.L_35 - .L_34)
.L_34:
        /*007c*/ 	.word	0x00000000
        /*0080*/ 	.short	0x0001
        /*0082*/ 	.short	0x0008
        /*0084*/ 	.byte	0x00, 0xf0, 0x21, 0x00


	//----- nvinfo : EIATTR_KPARAM_INFO
	.align		4
.L_35:
        /*0088*/ 	.byte	0x04, 0x17
        /*008a*/ 	.short	(.L_37 - .L_36)
.L_36:
        /*008c*/ 	.word	0x00000000
        /*0090*/ 	.short	0x0000
        /*0092*/ 	.short	0x0000
        /*0094*/ 	.byte	0x00, 0xf5, 0x21, 0x00


	//----- nvinfo : EIATTR_SPARSE_MMA_MASK
	.align		4
.L_37:
        /*0098*/ 	.byte	0x03, 0x50
        /*009a*/ 	.short	0x0000


	//----- nvinfo : EIATTR_MAXREG_COUNT
	.align		4
        /*009c*/ 	.byte	0x03, 0x1b
        /*009e*/ 	.short	0x00ff


	//----- nvinfo : EIATTR_MERCURY_ISA_VERSION
	.align		4
        /*00a0*/ 	.byte	0x03, 0x5f
        /*00a2*/ 	.short	0x0101


	//----- nvinfo : EIATTR_VRC_CTA_INIT_COUNT
	.align		4
        /*00a4*/ 	.byte	0x02, 0x4a
	.zero		1
	.zero		1


	//----- nvinfo : EIATTR_EXIT_INSTR_OFFSETS
	.align		4
        /*00a8*/ 	.byte	0x04, 0x1c
        /*00aa*/ 	.short	(.L_39 - .L_38)


	//   ....[0]....
.L_38:
        /*00ac*/ 	.word	0x00000070


	//   ....[1]....
        /*00b0*/ 	.word	0x00000310


	//   ....[2]....
        /*00b4*/ 	.word	0x00000660


	//   ....[3]....
        /*00b8*/ 	.word	0x00000980


	//----- nvinfo : EIATTR_CRS_STACK_SIZE
	.align		4
.L_39:
        /*00bc*/ 	.byte	0x04, 0x1e
        /*00be*/ 	.short	(.L_41 - .L_40)
.L_40:
        /*00c0*/ 	.word	0x00000000


	//----- nvinfo : EIATTR_CBANK_PARAM_SIZE
	.align		4
.L_41:
        /*00c4*/ 	.byte	0x03, 0x19
        /*00c6*/ 	.short	0x0040


	//----- nvinfo : EIATTR_PARAM_CBANK
	.align		4
        /*00c8*/ 	.byte	0x04, 0x0a
        /*00ca*/ 	.short	(.L_43 - .L_42)
	.align		4
.L_42:
        /*00cc*/ 	.word	index@(.nv.constant0._Z5chasePKhmmiiiPmS1_S1_)
        /*00d0*/ 	.short	0x0380
        /*00d2*/ 	.short	0x0040


	//----- nvinfo : EIATTR_SW_WAR
	.align		4
.L_43:
        /*00d4*/ 	.byte	0x04, 0x36
        /*00d6*/ 	.short	(.L_45 - .L_44)
.L_44:
        /*00d8*/ 	.word	0x00000008
.L_45:


//--------------------- .nv.info._Z9init_ringPhmmm --------------------------
	.section	.nv.info._Z9init_ringPhmmm,"",@"SHT_CUDA_INFO"
	.sectionflags	@""
	.align	4


	//----- nvinfo : EIATTR_CUDA_API_VERSION
	.align		4
        /*0000*/ 	.byte	0x04, 0x37
        /*0002*/ 	.short	(.L_47 - .L_46)
.L_46:
        /*0004*/ 	.word	0x00000082


	//----- nvinfo : EIATTR_KPARAM_INFO
	.align		4
.L_47:
        /*0008*/ 	.byte	0x04, 0x17
        /*000a*/ 	.short	(.L_49 - .L_48)
.L_48:
        /*000c*/ 	.word	0x00000000
        /*0010*/ 	.short	0x0003
        /*0012*/ 	.short	0x0018
        /*0014*/ 	.byte	0x00, 0xf0, 0x21, 0x00


	//----- nvinfo : EIATTR_KPARAM_INFO
	.align		4
.L_49:
        /*0018*/ 	.byte	0x04, 0x17
        /*001a*/ 	.short	(.L_51 - .L_50)
.L_50:
        /*001c*/ 	.word	0x00000000
        /*0020*/ 	.short	0x0002
        /*0022*/ 	.short	0x0010
        /*0024*/ 	.byte	0x00, 0xf0, 0x21, 0x00


	//----- nvinfo : EIATTR_KPARAM_INFO
	.align		4
.L_51:
        /*0028*/ 	.byte	0x04, 0x17
        /*002a*/ 	.short	(.L_53 - .L_52)
.L_52:
        /*002c*/ 	.word	0x00000000
        /*0030*/ 	.short	0x0001
        /*0032*/ 	.short	0x0008
        /*0034*/ 	.byte	0x00, 0xf0, 0x21, 0x00


	//----- nvinfo : EIATTR_KPARAM_INFO
	.align		4
.L_53:
        /*0038*/ 	.byte	0x04, 0x17
        /*003a*/ 	.short	(.L_55 - .L_54)
.L_54:
        /*003c*/ 	.word	0x00000000
        /*0040*/ 	.short	0x0000
        /*0042*/ 	.short	0x0000
        /*0044*/ 	.byte	0x00, 0xf5, 0x21, 0x00


	//----- nvinfo : EIATTR_SPARSE_MMA_MASK
	.align		4
.L_55:
        /*0048*/ 	.byte	0x03, 0x50
        /*004a*/ 	.short	0x0000


	//----- nvinfo : EIATTR_MAXREG_COUNT
	.align		4
        /*004c*/ 	.byte	0x03, 0x1b
        /*004e*/ 	.short	0x00ff


	//----- nvinfo : EIATTR_MERCURY_ISA_VERSION
	.align		4
        /*0050*/ 	.byte	0x03, 0x5f
        /*0052*/ 	.short	0x0101


	//----- nvinfo : EIATTR_VRC_CTA_INIT_COUNT
	.align		4
        /*0054*/ 	.byte	0x02, 0x4a
	.zero		1
	.zero		1


	//----- nvinfo : EIATTR_EXIT_INSTR_OFFSETS
	.align		4
        /*0058*/ 	.byte	0x04, 0x1c
        /*005a*/ 	.short	(.L_57 - .L_56)


	//   ....[0]....
.L_56:
        /*005c*/ 	.word	0x00000250


	//   ....[1]....
        /*0060*/ 	.word	0x00000510


	//----- nvinfo : EIATTR_CRS_STACK_SIZE
	.align		4
.L_57:
        /*0064*/ 	.byte	0x04, 0x1e
        /*0066*/ 	.short	(.L_59 - .L_58)
.L_58:
        /*0068*/ 	.word	0x00000000


	//----- nvinfo : EIATTR_CBANK_PARAM_SIZE
	.align		4
.L_59:
        /*006c*/ 	.byte	0x03, 0x19
        /*006e*/ 	.short	0x0020


	//----- nvinfo : EIATTR_PARAM_CBANK
	.align		4
        /*0070*/ 	.byte	0x04, 0x0a
        /*0072*/ 	.short	(.L_61 - .L_60)
	.align		4
.L_60:
        /*0074*/ 	.word	index@(.nv.constant0._Z9init_ringPhmmm)
        /*0078*/ 	.short	0x0380
        /*007a*/ 	.short	0x0020


	//----- nvinfo : EIATTR_SW_WAR
	.align		4
.L_61:
        /*007c*/ 	.byte	0x04, 0x36
        /*007e*/ 	.short	(.L_63 - .L_62)
.L_62:
        /*0080*/ 	.word	0x00000008
.L_63:


//--------------------- .nv.callgraph             --------------------------
	.section	.nv.callgraph,"",@"SHT_CUDA_CALLGRAPH"
	.align	4
	.sectionentsize	8
	.align		4
        /*0000*/ 	.word	0x00000000
	.align		4
        /*0004*/ 	.word	0xffffffff
	.align		4
        /*0008*/ 	.word	0x00000000
	.align		4
        /*000c*/ 	.word	0xfffffffe
	.align		4
        /*0010*/ 	.word	0x00000000
	.align		4
        /*0014*/ 	.word	0xfffffffd
	.align		4
        /*0018*/ 	.word	0x00000000
	.align		4
        /*001c*/ 	.word	0xfffffffc


//--------------------- .text._Z5chasePKhmmiiiPmS1_S1_ --------------------------
	.section	.text._Z5chasePKhmmiiiPmS1_S1_,"ax",@progbits
	.align	128
        .global         _Z5chasePKhmmiiiPmS1_S1_
        .type           _Z5chasePKhmmiiiPmS1_S1_,@function
        .size           _Z5chasePKhmmiiiPmS1_S1_,(.L_x_23 - _Z5chasePKhmmiiiPmS1_S1_)
        .other          _Z5chasePKhmmiiiPmS1_S1_,@"STO_CUDA_ENTRY STV_DEFAULT"
_Z5chasePKhmmiiiPmS1_S1_:
.text._Z5chasePKhmmiiiPmS1_S1_:
[----:B------:R-:W-:Y:S01]  /*0000*/  LDC R1, c[0x0][0x37c] ;  /* 0x0000df00ff017b82 */ /* 0x000fe20000000800 */
[----:B------:R-:W0:Y:S07]  /*0010*/  S2R R0, SR_TID.X ;  /* 0x0000000000007919 */ /* 0x000e2e0000002100 */
[----:B------:R-:W0:Y:S01]  /*0020*/  S2UR UR4, SR_CTAID.X ;  /* 0x00000000000479c3 */ /* 0x000e220000002500 */
[----:B------:R-:W1:Y:S02]  /*0030*/  LDCU.64 UR6, c[0x0][0x380] ;  /* 0x00007000ff0677ac */ /* 0x000e640008000a00 */
[----:B-1----:R-:W-:-:S02]  /*0040*/  IMAD.U32 R2, RZ, RZ, UR6 ;  /* 0x00000006ff027e24 */ /* 0x002fc4000f8e00ff */
[----:B------:R-:W-:Y:S01]  /*0050*/  IMAD.U32 R3, RZ, RZ, UR7 ;  /* 0x00000007ff037e24 */ /* 0x000fe2000f8e00ff */
[----:B0-----:R-:W-:-:S13]  /*0060*/  LOP3.LUT P0, RZ, R0, UR4, RZ, 0xfc, !PT ;  /* 0x0000000400ff7c12 */ /* 0x001fda000f80fcff */
[----:B------:R-:W-:Y:S05]  /*0070*/  @P0 EXIT ;  /* 0x000000000000094d */ /* 0x000fea0003800000 */
[----:B------:R-:W0:Y:S01]  /*0080*/  LDCU UR4, c[0x0][0x38c] ;  /* 0x00007180ff0477ac */ /* 0x000e220008000800 */
[----:B------:R-:W0:Y:S02]  /*0090*/  LDCU UR5, c[0x0][0x394] ;  /* 0x00007280ff0577ac */ /* 0x000e240008000800 */
[----:B0-----:R-:W-:-:S04]  /*00a0*/  ULOP3.LUT UR4, UR4, UR5, URZ, 0xfc, !UPT ;  /* 0x0000000504047292 */ /* 0x001fc8000f8efcff */
[----:B------:R-:W-:-:S09]  /*00b0*/  UISETP.NE.U32.AND UP0, UPT, UR4, URZ, UPT ;  /* 0x000000ff0400728c */ /* 0x000fd2000bf05070 */
[----:B------:R-:W-:Y:S05]  /*00c0*/  BRA.U UP0, `(.L_x_0) ;  /* 0x0000000100587547 */ /* 0x000fea000b800000 */
[----:B------:R-:W0:Y:S01]  /*00d0*/  LDCU UR4, c[0x0][0x390] ;  /* 0x00007200ff0477ac */ /* 0x000e220008000800 */
[----:B------:R-:W1:Y:S01]  /*00e0*/  LDC R6, c[0x0][0x388] ;  /* 0x0000e200ff067b82 */ /* 0x000e620000000800 */
[----:B0-----:R-:W0:Y:S01]  /*00f0*/  I2F.U32.RP R0, UR4 ;  /* 0x0000000400007d06 */ /* 0x001e220008209000 */
[----:B------:R-:W-:-:S07]  /*0100*/  ISETP.NE.U32.AND P2, PT, RZ, UR4, PT ;  /* 0x00000004ff007c0c */ /* 0x000fce000bf45070 */
[----:B0-----:R-:W0:Y:S02]  /*0110*/  MUFU.RCP R0, R0 ;  /* 0x0000000000007308 */ /* 0x001e240000001000 */
[----:B0-----:R-:W-:-:S06]  /*0120*/  IADD3 R4, PT, PT, R0, 0xffffffe, RZ ;  /* 0x0ffffffe00047810 */ /* 0x001fcc0007ffe0ff */
[----:B------:R0:W2:Y:S02]  /*0130*/  F2I.FTZ.U32.TRUNC.NTZ R5, R4 ;  /* 0x0000000400057305 */ /* 0x0000a4000021f000 */
[----:B0-----:R-:W-:Y:S02]  /*0140*/  IMAD.MOV.U32 R4, RZ, RZ, RZ ;  /* 0x000000ffff047224 */ /* 0x001fe400078e00ff */
[----:B--2---:R-:W-:-:S04]  /*0150*/  IMAD.MOV R7, RZ, RZ, -R5 ;  /* 0x000000ffff077224 */ /* 0x004fc800078e0a05 */
[----:B------:R-:W-:-:S04]  /*0160*/  IMAD R7, R7, UR4, RZ ;  /* 0x0000000407077c24 */ /* 0x000fc8000f8e02ff */
[----:B------:R-:W-:-:S06]  /*0170*/  IMAD.HI.U32 R5, R5, R7, R4 ;  /* 0x0000000705057227 */ /* 0x000fcc00078e0004 */
[----:B-1----:R-:W-:-:S05]  /*0180*/  IMAD.HI.U32 R4, R5, R6, RZ ;  /* 0x0000000605047227 */ /* 0x002fca00078e00ff */
[----:B------:R-:W-:-:S05]  /*0190*/  IADD3 R5, PT, PT, -R4, RZ, RZ ;  /* 0x000000ff04057210 */ /* 0x000fca0007ffe1ff */
[----:B------:R-:W-:Y:S02]  /*01a0*/  IMAD R0, R5, UR4, R6 ;  /* 0x0000000405007c24 */ /* 0x000fe4000f8e0206 */
[----:B------:R-:W-:-:S03]  /*01b0*/  IMAD.MOV.U32 R5, RZ, RZ, RZ ;  /* 0x000000ffff057224 */ /* 0x000fc600078e00ff */
[----:B------:R-:W-:-:S13]  /*01c0*/  ISETP.GE.U32.AND P0, PT, R0, UR4, PT ;  /* 0x0000000400007c0c */ /* 0x000fda000bf06070 */
[----:B------:R-:W-:Y:S02]  /*01d0*/  @P0 VIADD R0, R0, -UR4 ;  /* 0x8000000400000c36 */ /* 0x000fe40008000000 */
[----:B------:R-:W-:-:S03]  /*01e0*/  @P0 VIADD R4, R4, 0x1 ;  /* 0x0000000104040836 */ /* 0x000fc60000000000 */
[----:B------:R-:W-:-:S13]  /*01f0*/  ISETP.GE.U32.AND P1, PT, R0, UR4, PT ;  /* 0x0000000400007c0c */ /* 0x000fda000bf26070 */
[----:B------:R-:W-:Y:S02]  /*0200*/  @P1 IADD3 R4, PT, PT, R4, 0x1, RZ ;  /* 0x0000000104041810 */ /* 0x000fe40007ffe0ff */
[----:B------:R-:W-:Y:S01]  /*0210*/  @!P2 LOP3.LUT R4, RZ, UR4, RZ, 0x33, !PT ;  /* 0x00000004ff04ac12 */ /* 0x000fe2000f8e33ff */
[----:B------:R-:W-:Y:S06]  /*0220*/  BRA `(.L_x_1) ;  /* 0x0000000000107947 */ /* 0x000fec0003800000 */
.L_x_0:
[----:B------:R-:W-:-:S07]  /*0230*/  MOV R0, 0x250 ;  /* 0x0000025000007802 */ /* 0x000fce0000000f00 */
[----:B------:R-:W-:Y:S05]  /*0240*/  CALL.REL.NOINC `($__internal_0_$__cuda_sm20_div_u64) ;  /* 0x0000000400d07944 */ /* 0x000fea0003c00000 */
[----:B------:R-:W-:Y:S01]  /*0250*/  IMAD.MOV.U32 R4, RZ, RZ, R6 ;  /* 0x000000ffff047224 */ /* 0x000fe200078e0006 */
[----:B------:R-:W-:-:S07]  /*0260*/  MOV R5, R7 ;  /* 0x0000000700057202 */ /* 0x000fce0000000f00 */
.L_x_1:
[----:B------:R-:W-:Y:S01]  /*0270*/  ISETP.GT.U32.AND P0, PT, R4, 0x1, PT ;  /* 0x000000010400780c */ /* 0x000fe20003f04070 */
[----:B------:R-:W0:Y:S03]  /*0280*/  LDCU.64 UR8, c[0x0][0x358] ;  /* 0x00006b00ff0877ac */ /* 0x000e260008000a00 */
[----:B------:R-:W-:-:S13]  /*0290*/  ISETP.GT.U32.AND.EX P0, PT, R5, RZ, PT, P0 ;  /* 0x000000ff0500720c */ /* 0x000fda0003f04100 */
[----:B------:R-:W-:Y:S05]  /*02a0*/  @P0 BRA `(.L_x_2) ;  /* 0x00000000001c0947 */ /* 0x000fea0003800000 */
[----:B------:R-:W0:Y:S08]  /*02b0*/  LDC.64 R2, c[0x0][0x3a8] ;  /* 0x0000ea00ff027b82 */ /* 0x000e300000000a00 */
[----:B------:R-:W1:Y:S08]  /*02c0*/  LDC.64 R4, c[0x0][0x3b0] ;  /* 0x0000ec00ff047b82 */ /* 0x000e700000000a00 */
[----:B------:R-:W2:Y:S01]  /*02d0*/  LDC.64 R6, c[0x0][0x3b8] ;  /* 0x0000ee00ff067b82 */ /* 0x000ea20000000a00 */
[----:B0-----:R-:W-:Y:S04]  /*02e0*/  STG.E.64 desc[UR8][R2.64], RZ ;  /* 0x000000ff02007986 */ /* 0x001fe8000c101b08 */
[----:B-1----:R-:W-:Y:S04]  /*02f0*/  STG.E.64 desc[UR8][R4.64], RZ ;  /* 0x000000ff04007986 */ /* 0x002fe8000c101b08 */
[----:B--2---:R-:W-:Y:S01]  /*0300*/  STG.E.64 desc[UR8][R6.64], RZ ;  /* 0x000000ff06007986 */ /* 0x004fe2000c101b08 */
[----:B------:R-:W-:Y:S05]  /*0310*/  EXIT ;  /* 0x000000000000794d */ /* 0x000fea0003800000 */
.L_x_2:
[----:B------:R-:W1:Y:S02]  /*0320*/  LDCU UR4, c[0x0][0x3a0] ;  /* 0x00007400ff0477ac */ /* 0x000e640008000800 */
[----:B-1----:R-:W-:-:S09]  /*0330*/  UISETP.NE.AND UP0, UPT, UR4, URZ, UPT ;  /* 0x000000ff0400728c */ /* 0x002fd2000bf05270 */
[----:B------:R-:W-:Y:S05]  /*0340*/  BRA.U !UP0, `(.L_x_3) ;  /* 0x0000000108c87547 */ /* 0x000fea000b800000 */
[----:B------:R-:W1:Y:S02]  /*0350*/  LDCU UR4, c[0x0][0x398] ;  /* 0x00007300ff0477ac */ /* 0x000e640008000800 */
[----:B-1----:R-:W-:-:S09]  /*0360*/  UISETP.GE.AND UP0, UPT, UR4, 0x1, UPT ;  /* 0x000000010400788c */ /* 0x002fd2000bf06270 */
[----:B------:R-:W-:Y:S05]  /*0370*/  BRA.U !UP0, `(.L_x_4) ;  /* 0x0000000108387547 */ /* 0x000fea000b800000 */
[----:B------:R-:W-:-:S05]  /*0380*/  UMOV UR4, URZ ;  /* 0x000000ff00047c82 */ /* 0x000fca0008000000 */
.L_x_6:
[----:B------:R-:W1:Y:S01]  /*0390*/  LDCU UR5, c[0x0][0x398] ;  /* 0x00007300ff0577ac */ /* 0x000e620008000800 */
[----:B------:R-:W-:Y:S01]  /*03a0*/  UIADD3 UR4, UPT, UPT, UR4, 0x1, URZ ;  /* 0x0000000104047890 */ /* 0x000fe2000fffe0ff */
[----:B------:R-:W-:-:S03]  /*03b0*/  UMOV UR6, URZ ;  /* 0x000000ff00067c82 */ /* 0x000fc60008000000 */
[----:B-1----:R-:W-:-:S03]  /*03c0*/  UISETP.NE.AND UP1, UPT, UR4, UR5, UPT ;  /* 0x000000050400728c */ /* 0x002fc6000bf25270 */
[----:B-----5:R-:W-:-:S08]  /*03d0*/  UMOV UR5, URZ ;  /* 0x000000ff00057c82 */ /* 0x020fd00008000000 */
.L_x_5:
[----:B------:R-:W-:Y:S01]  /*03e0*/  UIADD3 UR5, UP0, UPT, UR5, 0x1, URZ ;  /* 0x0000000105057890 */ /* 0x000fe2000ff1e0ff */
[----:B0----5:R-:W5:Y:S03]  /*03f0*/  LDG.E.64.STRONG.SM R2, desc[UR8][R2.64] ;  /* 0x0000000802027981 */ /* 0x021f66000c1ebb00 */
[----:B------:R-:W-:Y:S02]  /*0400*/  UIADD3.X UR6, UPT, UPT, URZ, UR6, URZ, UP0, !UPT ;  /* 0x00000006ff067290 */ /* 0x000fe400087fe4ff */
[----:B------:R-:W-:-:S04]  /*0410*/  ISETP.LE.U32.AND P0, PT, R4, UR5, PT ;  /* 0x0000000504007c0c */ /* 0x000fc8000bf03070 */
[----:B------:R-:W-:-:S05]  /*0420*/  IMAD.U32 R7, RZ, RZ, UR6 ;  /* 0x00000006ff077e24 */ /* 0x000fca000f8e00ff */
[----:B------:R-:W-:-:S13]  /*0430*/  ISETP.GE.U32.AND.EX P0, PT, R7, R5, PT, P0 ;  /* 0x000000050700720c */ /* 0x000fda0003f06100 */
[----:B------:R-:W-:Y:S05]  /*0440*/  @!P0 BRA `(.L_x_5) ;  /* 0xfffffffc00e48947 */ /* 0x000fea000383ffff */
[----:B------:R-:W-:Y:S05]  /*0450*/  BRA.U UP1, `(.L_x_6) ;  /* 0xfffffffd01cc7547 */ /* 0x000fea000b83ffff */
.L_x_4:
[----:B------:R-:W-:Y:S01]  /*0460*/  CS2R R6, SR_CLOCKLO ;  /* 0x0000000000067805 */ /* 0x000fe20000015000 */
[----:B------:R-:W1:Y:S02]  /*0470*/  LDCU UR7, c[0x0][0x39c] ;  /* 0x00007380ff0777ac */ /* 0x000e640008000800 */
[----:B-1----:R-:W-:-:S09]  /*0480*/  UISETP.GE.AND UP0, UPT, UR7, 0x1, UPT ;  /* 0x000000010700788c */ /* 0x002fd2000bf06270 */
[----:B------:R-:W-:Y:S05]  /*0490*/  BRA.U !UP0, `(.L_x_7) ;  /* 0x0000000108387547 */ /* 0x000fea000b800000 */
[----:B------:R-:W-:-:S05]  /*04a0*/  UMOV UR4, URZ ;  /* 0x000000ff00047c82 */ /* 0x000fca0008000000 */
.L_x_9:
[----:B------:R-:W1:Y:S01]  /*04b0*/  LDCU UR7, c[0x0][0x39c] ;  /* 0x00007380ff0777ac */ /* 0x000e620008000800 */
[----:B------:R-:W-:Y:S01]  /*04c0*/  UIADD3 UR4, UPT, UPT, UR4, 0x1, URZ ;  /* 0x0000000104047890 */ /* 0x000fe2000fffe0ff */
[----:B------:R-:W-:Y:S01]  /*04d0*/  UMOV UR5, URZ ;  /* 0x000000ff00057c82 */ /* 0x000fe20008000000 */
[----:B------:R-:W-:Y:S02]  /*04e0*/  UMOV UR6, URZ ;  /* 0x000000ff00067c82 */ /* 0x000fe40008000000 */
[----:B-1----:R-:W-:-:S11]  /*04f0*/  UISETP.NE.AND UP1, UPT, UR4, UR7, UPT ;  /* 0x000000070400728c */ /* 0x002fd6000bf25270 */
.L_x_8:
        /* <DEDUP_REMOVED lines=8> */
.L_x_7:
[----:B------:R-:W-:Y:S01]  /*0580*/  CS2R R8, SR_CLOCKLO ;  /* 0x0000000000087805 */ /* 0x000fe20000015000 */
[----:B------:R-:W0:Y:S01]  /*0590*/  LDC.64 R12, c[0x0][0x3a8] ;  /* 0x0000ea00ff0c7b82 */ /* 0x000e220000000a00 */
[----:B------:R-:W-:Y:S02]  /*05a0*/  USHF.R.S32.HI UR4, URZ, 0x1f, UR7 ;  /* 0x0000001fff047899 */ /* 0x000fe40008011407 */
[----:B------:R-:W-:Y:S02]  /*05b0*/  IMAD R5, R5, UR7, RZ ;  /* 0x0000000705057c24 */ /* 0x000fe4000f8e02ff */
[----:B------:R-:W-:-:S03]  /*05c0*/  IMAD.WIDE.U32 R10, R4, UR7, RZ ;  /* 0x00000007040a7c25 */ /* 0x000fc6000f8e00ff */
[----:B------:R-:W1:Y:S01]  /*05d0*/  LDC.64 R14, c[0x0][0x3b0] ;  /* 0x0000ec00ff0e7b82 */ /* 0x000e620000000a00 */
[----:B------:R-:W-:Y:S01]  /*05e0*/  IMAD R5, R4, UR4, R5 ;  /* 0x0000000404057c24 */ /* 0x000fe2000f8e0205 */
[----:B------:R-:W-:-:S04]  /*05f0*/  IADD3 R4, P0, PT, -R6, R8, RZ ;  /* 0x0000000806047210 */ /* 0x000fc80007f1e1ff */
[----:B------:R-:W-:Y:S01]  /*0600*/  IADD3 R11, PT, PT, R11, R5, RZ ;  /* 0x000000050b0b7210 */ /* 0x000fe20007ffe0ff */
[----:B------:R-:W-:Y:S01]  /*0610*/  IMAD.X R5, R9, 0x1, ~R7, P0 ;  /* 0x0000000109057824 */ /* 0x000fe200000e0e07 */
[----:B------:R-:W2:Y:S04]  /*0620*/  LDC.64 R16, c[0x0][0x3b8] ;  /* 0x0000ee00ff107b82 */ /* 0x000ea80000000a00 */
[----:B0-----:R-:W-:Y:S04]  /*0630*/  STG.E.64 desc[UR8][R12.64], R4 ;  /* 0x000000040c007986 */ /* 0x001fe8000c101b08 */
[----:B-1----:R-:W-:Y:S04]  /*0640*/  STG.E.64 desc[UR8][R14.64], R10 ;  /* 0x0000000a0e007986 */ /* 0x002fe8000c101b08 */
[----:B--2--5:R-:W-:Y:S01]  /*0650*/  STG.E.64 desc[UR8][R16.64], R2 ;  /* 0x0000000210007986 */ /* 0x024fe2000c101b08 */
[----:B------:R-:W-:Y:S05]  /*0660*/  EXIT ;  /* 0x000000000000794d */ /* 0x000fea0003800000 */
.L_x_3:
[----:B------:R-:W1:Y:S02]  /*0670*/  LDCU UR4, c[0x0][0x398] ;  /* 0x00007300ff0477ac */ /* 0x000e640008000800 */
[----:B-1----:R-:W-:-:S09]  /*0680*/  UISETP.GE.AND UP0, UPT, UR4, 0x1, UPT ;  /* 0x000000010400788c */ /* 0x002fd2000bf06270 */
[----:B------:R-:W-:Y:S05]  /*0690*/  BRA.U !UP0, `(.L_x_10) ;  /* 0x0000000108387547 */ /* 0x000fea000b800000 */
[----:B------:R-:W-:-:S05]  /*06a0*/  UMOV UR4, URZ ;  /* 0x000000ff00047c82 */ /* 0x000fca0008000000 */
.L_x_12:
[----:B------:R-:W1:Y:S01]  /*06b0*/  LDCU UR5, c[0x0][0x398] ;  /* 0x00007300ff0577ac */ /* 0x000e620008000800 */
[----:B------:R-:W-:Y:S01]  /*06c0*/  UIADD3 UR4, UPT, UPT, UR4, 0x1, URZ ;  /* 0x0000000104047890 */ /* 0x000fe2000fffe0ff */
[----:B------:R-:W-:-:S03]  /*06d0*/  UMOV UR6, URZ ;  /* 0x000000ff00067c82 */ /* 0x000fc60008000000 */
[----:B-1----:R-:W-:-:S03]  /*06e0*/  UISETP.NE.AND UP1, UPT, UR4, UR5, UPT ;  /* 0x000000050400728c */ /* 0x002fc6000bf25270 */
[----:B-----5:R-:W-:-:S08]  /*06f0*/  UMOV UR5, URZ ;  /* 0x000000ff00057c82 */ /* 0x020fd00008000000 */
.L_x_11:
[----:B------:R-:W-:Y:S01]  /*0700*/  UIADD3 UR5, UP0, UPT, UR5, 0x1, URZ ;  /* 0x0000000105057890 */ /* 0x000fe2000ff1e0ff */
[----:B0----5:R-:W5:Y:S03]  /*0710*/  LDG.E.64.STRONG.GPU R2, desc[UR8][R2.64] ;  /* 0x0000000802027981 */ /* 0x021f66000c1efb00 */
[----:B------:R-:W-:Y:S02]  /*0720*/  UIADD3.X UR6, UPT, UPT, URZ, UR6, URZ, UP0, !UPT ;  /* 0x00000006ff067290 */ /* 0x000fe400087fe4ff */
[----:B------:R-:W-:-:S04]  /*0730*/  ISETP.LE.U32.AND P0, PT, R4, UR5, PT ;  /* 0x0000000504007c0c */ /* 0x000fc8000bf03070 */
[----:B------:R-:W-:-:S05]  /*0740*/  IMAD.U32 R7, RZ, RZ, UR6 ;  /* 0x00000006ff077e24 */ /* 0x000fca000f8e00ff */
[----:B------:R-:W-:-:S13]  /*0750*/  ISETP.GE.U32.AND.EX P0, PT, R7, R5, PT, P0 ;  /* 0x000000050700720c */ /* 0x000fda0003f06100 */
[----:B------:R-:W-:Y:S05]  /*0760*/  @!P0 BRA `(.L_x_11) ;  /* 0xfffffffc00e48947 */ /* 0x000fea000383ffff */
[----:B------:R-:W-:Y:S05]  /*0770*/  BRA.U UP1, `(.L_x_12) ;  /* 0xfffffffd01cc7547 */ /* 0x000fea000b83ffff */
.L_x_10:
[----:B------:R-:W-:Y:S01]  /*0780*/  CS2R R6, SR_CLOCKLO ;  /* 0x0000000000067805 */ /* 0x000fe20000015000 */
[----:B------:R-:W1:Y:S02]  /*0790*/  LDCU UR7, c[0x0][0x39c] ;  /* 0x00007380ff0777ac */ /* 0x000e640008000800 */
[----:B-1----:R-:W-:-:S09]  /*07a0*/  UISETP.GE.AND UP0, UPT, UR7, 0x1, UPT ;  /* 0x000000010700788c */ /* 0x002fd2000bf06270 */
[----:B------:R-:W-:Y:S05]  /*07b0*/  BRA.U !UP0, `(.L_x_13) ;  /* 0x0000000108387547 */ /* 0x000fea000b800000 */
[----:B------:R-:W-:-:S05]  /*07c0*/  UMOV UR4, URZ ;  /* 0x000000ff00047c82 */ /* 0x000fca0008000000 */
.L_x_15:
[----:B------:R-:W1:Y:S01]  /*07d0*/  LDCU UR7, c[0x0][0x39c] ;  /* 0x00007380ff0777ac */ /* 0x000e620008000800 */
[----:B------:R-:W-:Y:S01]  /*07e0*/  UIADD3 UR4, UPT, UPT, UR4, 0x1, URZ ;  /* 0x0000000104047890 */ /* 0x000fe2000fffe0ff */
[----:B------:R-:W-:Y:S01]  /*07f0*/  UMOV UR5, URZ ;  /* 0x000000ff00057c82 */ /* 0x000fe20008000000 */
[----:B------:R-:W-:Y:S02]  /*0800*/  UMOV UR6, URZ ;  /* 0x000000ff00067c82 */ /* 0x000fe40008000000 */
[----:B-1----:R-:W-:-:S11]  /*0810*/  UISETP.NE.AND UP1, UPT, UR4, UR7, UPT ;  /* 0x000000070400728c */ /* 0x002fd6000bf25270 */
.L_x_14:
[----:B------:R-:W-:Y:S01]  /*0820*/  UIADD3 UR5, UP0, UPT, UR5, 0x1, URZ ;  /* 0x0000000105057890 */ /* 0x000fe2000ff1e0ff */
[----:B0----5:R-:W5:Y:S03]  /*0830*/  LDG.E.64.STRONG.GPU R2, desc[UR8][R2.64] ;  /* 0x0000000802027981 */ /* 0x021f66000c1efb00 */
[----:B------:R-:W-:Y:S02]  /*0840*/  UIADD3.X UR6, UPT, UPT, URZ, UR6, URZ, UP0, !UPT ;  /* 0x00000006ff067290 */ /* 0x000fe400087fe4ff */
[----:B------:R-:W-:-:S04]  /*0850*/  ISETP.LE.U32.AND P0, PT, R4, UR5, PT ;  /* 0x0000000504007c0c */ /* 0x000fc8000bf03070 */
[----:B------:R-:W-:-:S04]  /*0860*/  MOV R9, UR6 ;  /* 0x0000000600097c02 */ /* 0x000fc80008000f00 */
[----:B------:R-:W-:-:S13]  /*0870*/  ISETP.GE.U32.AND.EX P0, PT, R9, R5, PT, P0 ;  /* 0x000000050900720c */ /* 0x000fda0003f06100 */
[----:B------:R-:W-:Y:S05]  /*0880*/  @!P0 BRA `(.L_x_14) ;  /* 0xfffffffc00e48947 */ /* 0x000fea000383ffff */
[----:B------:R-:W-:Y:S05]  /*0890*/  BRA.U UP1, `(.L_x_15) ;  /* 0xfffffffd01cc7547 */ /* 0x000fea000b83ffff */
.L_x_13:
[----:B------:R-:W-:Y:S01]  /*08a0*/  CS2R R8, SR_CLOCKLO ;  /* 0x0000000000087805 */ /* 0x000fe20000015000 */
[----:B------:R-:W0:Y:S01]  /*08b0*/  LDC.64 R10, c[0x0][0x3a8] ;  /* 0x0000ea00ff0a7b82 */ /* 0x000e220000000a00 */
[----:B------:R-:W-:Y:S02]  /*08c0*/  USHF.R.S32.HI UR4, URZ, 0x1f, UR7 ;  /* 0x0000001fff047899 */ /* 0x000fe40008011407 */
[----:B------:R-:W-:Y:S02]  /*08d0*/  IMAD R5, R5, UR7, RZ ;  /* 0x0000000705057c24 */ /* 0x000fe4000f8e02ff */
[----:B------:R-:W-:-:S03]  /*08e0*/  IMAD.WIDE.U32 R12, R4, UR7, RZ ;  /* 0x00000007040c7c25 */ /* 0x000fc6000f8e00ff */
[----:B------:R-:W1:Y:S01]  /*08f0*/  LDC.64 R14, c[0x0][0x3b0] ;  /* 0x0000ec00ff0e7b82 */ /* 0x000e620000000a00 */
[----:B------:R-:W-:Y:S01]  /*0900*/  IMAD R5, R4, UR4, R5 ;  /* 0x0000000404057c24 */ /* 0x000fe2000f8e0205 */
[----:B------:R-:W-:-:S03]  /*0910*/  IADD3 R4, P0, PT, -R6, R8, RZ ;  /* 0x0000000806047210 */ /* 0x000fc60007f1e1ff */
[----:B------:R-:W-:Y:S02]  /*0920*/  IMAD.IADD R13, R13, 0x1, R5 ;  /* 0x000000010d0d7824 */ /* 0x000fe400078e0205 */
[----:B------:R-:W-:Y:S01]  /*0930*/  IMAD.X R5, R9, 0x1, ~R7, P0 ;  /* 0x0000000109057824 */ /* 0x000fe200000e0e07 */
[----:B------:R-:W2:Y:S04]  /*0940*/  LDC.64 R16, c[0x0][0x3b8] ;  /* 0x0000ee00ff107b82 */ /* 0x000ea80000000a00 */
[----:B0-----:R-:W-:Y:S04]  /*0950*/  STG.E.64 desc[UR8][R10.64], R4 ;  /* 0x000000040a007986 */ /* 0x001fe8000c101b08 */
[----:B-1----:R-:W-:Y:S04]  /*0960*/  STG.E.64 desc[UR8][R14.64], R12 ;  /* 0x0000000c0e007986 */ /* 0x002fe8000c101b08 */
[----:B--2--5:R-:W-:Y:S01]  /*0970*/  STG.E.64 desc[UR8][R16.64], R2 ;  /* 0x0000000210007986 */ /* 0x024fe2000c101b08 */
[----:B------:R-:W-:Y:S05]  /*0980*/  EXIT ;  /* 0x000000000000794d */ /* 0x000fea0003800000 */
        .weak           $__internal_0_$__cuda_sm20_div_u64
        .type           $__internal_0_$__cuda_sm20_div_u64,@function
        .size           $__internal_0_$__cuda_sm20_div_u64,(.L_x_23 - $__internal_0_$__cuda_sm20_div_u64)
$__internal_0_$__cuda_sm20_div_u64:
[----:B------:R-:W0:Y:S01]  /*0990*/  LDCU.64 UR4, c[0x0][0x390] ;  /* 0x00007200ff0477ac */ /* 0x000e220008000a00 */
[----:B------:R-:W1:Y:S01]  /*09a0*/  LDC.64 R4, c[0x0][0x390] ;  /* 0x0000e400ff047b82 */ /* 0x000e620000000a00 */
[----:B0-----:R-:W0:Y:S08]  /*09b0*/  I2F.U64.RP R10, UR4 ;  /* 0x00000004000a7d12 */ /* 0x001e300008309000 */
[----:B0-----:R-:W0:Y:S02]  /*09c0*/  MUFU.RCP R10, R10 ;  /* 0x0000000a000a7308 */ /* 0x001e240000001000 */
[----:B0-----:R-:W-:-:S06]  /*09d0*/  IADD3 R6, PT, PT, R10, 0x1ffffffe, RZ ;  /* 0x1ffffffe0a067810 */ /* 0x001fcc0007ffe0ff */
[----:B------:R-:W1:Y:S02]  /*09e0*/  F2I.U64.TRUNC R6, R6 ;  /* 0x0000000600067311 */ /* 0x000e64000020d800 */
[----:B-1----:R-:W-:-:S04]  /*09f0*/  IMAD.WIDE.U32 R8, R6, R4, RZ ;  /* 0x0000000406087225 */ /* 0x002fc800078e00ff */
[----:B------:R-:W-:Y:S01]  /*0a00*/  IMAD R9, R6, R5, R9 ;  /* 0x0000000506097224 */ /* 0x000fe200078e0209 */
[----:B------:R-:W-:-:S03]  /*0a10*/  IADD3 R11, P0, PT, RZ, -R8, RZ ;  /* 0x80000008ff0b7210 */ /* 0x000fc60007f1e0ff */
[----:B------:R-:W-:Y:S02]  /*0a20*/  IMAD R9, R7, R4, R9 ;  /* 0x0000000407097224 */ /* 0x000fe400078e0209 */
[----:B------:R-:W-:-:S04]  /*0a30*/  IMAD.HI.U32 R8, R6, R11, RZ ;  /* 0x0000000b06087227 */ /* 0x000fc800078e00ff */
[----:B------:R-:W-:Y:S02]  /*0a40*/  IMAD.X R13, RZ, RZ, ~R9, P0 ;  /* 0x000000ffff0d7224 */ /* 0x000fe400000e0e09 */
[----:B------:R-:W-:Y:S02]  /*0a50*/  IMAD.MOV.U32 R9, RZ, RZ, R6 ;  /* 0x000000ffff097224 */ /* 0x000fe400078e0006 */
[-C--:B------:R-:W-:Y:S02]  /*0a60*/  IMAD R15, R7, R13.reuse, RZ ;  /* 0x0000000d070f7224 */ /* 0x080fe400078e02ff */
[----:B------:R-:W-:-:S04]  /*0a70*/  IMAD.WIDE.U32 R8, P0, R6, R13, R8 ;  /* 0x0000000d06087225 */ /* 0x000fc80007800008 */
[----:B------:R-:W-:-:S04]  /*0a80*/  IMAD.HI.U32 R13, R7, R13, RZ ;  /* 0x0000000d070d7227 */ /* 0x000fc800078e00ff */
[----:B------:R-:W-:-:S05]  /*0a90*/  IMAD.HI.U32 R8, P1, R7, R11, R8 ;  /* 0x0000000b07087227 */ /* 0x000fca0007820008 */
[----:B------:R-:W-:Y:S02]  /*0aa0*/  IADD3 R9, P2, PT, R15, R8, RZ ;  /* 0x000000080f097210 */ /* 0x000fe40007f5e0ff */
[----:B------:R-:W-:-:S03]  /*0ab0*/  IADD3.X R8, PT, PT, R13, R7, RZ, P0, !PT ;  /* 0x000000070d087210 */ /* 0x000fc600007fe4ff */
[----:B------:R-:W-:Y:S01]  /*0ac0*/  IMAD.WIDE.U32 R6, R9, R4, RZ ;  /* 0x0000000409067225 */ /* 0x000fe200078e00ff */
[----:B------:R-:W-:-:S03]  /*0ad0*/  IADD3.X R11, PT, PT, RZ, RZ, R8, P2, P1 ;  /* 0x000000ffff0b7210 */ /* 0x000fc600017e2408 */
[----:B------:R-:W-:Y:S01]  /*0ae0*/  IMAD R7, R9, R5, R7 ;  /* 0x0000000509077224 */ /* 0x000fe200078e0207 */
[----:B------:R-:W-:-:S03]  /*0af0*/  IADD3 R13, P0, PT, RZ, -R6, RZ ;  /* 0x80000006ff0d7210 */ /* 0x000fc60007f1e0ff */
[----:B------:R-:W-:Y:S02]  /*0b00*/  IMAD R10, R11, R4, R7 ;  /* 0x000000040b0a7224 */ /* 0x000fe400078e0207 */
[----:B------:R-:W0:Y:S01]  /*0b10*/  LDC.64 R6, c[0x0][0x388] ;  /* 0x0000e200ff067b82 */ /* 0x000e220000000a00 */
[----:B------:R-:W-:-:S04]  /*0b20*/  IMAD.HI.U32 R8, R9, R13, RZ ;  /* 0x0000000d09087227 */ /* 0x000fc800078e00ff */
[----:B------:R-:W-:-:S04]  /*0b30*/  IMAD.X R10, RZ, RZ, ~R10, P0 ;  /* 0x000000ffff0a7224 */ /* 0x000fc800000e0e0a */
[----:B------:R-:W-:-:S04]  /*0b40*/  IMAD.WIDE.U32 R8, P0, R9, R10, R8 ;  /* 0x0000000a09087225 */ /* 0x000fc80007800008 */
[C---:B------:R-:W-:Y:S02]  /*0b50*/  IMAD R15, R11.reuse, R10, RZ ;  /* 0x0000000a0b0f7224 */ /* 0x040fe400078e02ff */
[----:B------:R-:W-:-:S04]  /*0b60*/  IMAD.HI.U32 R8, P1, R11, R13, R8 ;  /* 0x0000000d0b087227 */ /* 0x000fc80007820008 */
[----:B------:R-:W-:Y:S02]  /*0b70*/  HFMA2 R9, -RZ, RZ, 0, 0 ;  /* 0x00000000ff097431 */ /* 0x000fe400000001ff */
[----:B------:R-:W-:Y:S01]  /*0b80*/  IMAD.HI.U32 R10, R11, R10, RZ ;  /* 0x0000000a0b0a7227 */ /* 0x000fe200078e00ff */
[----:B------:R-:W-:-:S03]  /*0b90*/  IADD3 R13, P2, PT, R15, R8, RZ ;  /* 0x000000080f0d7210 */ /* 0x000fc60007f5e0ff */
[----:B------:R-:W-:Y:S02]  /*0ba0*/  IMAD.X R11, R10, 0x1, R11, P0 ;  /* 0x000000010a0b7824 */ /* 0x000fe400000e060b */
[----:B0-----:R-:W-:-:S03]  /*0bb0*/  IMAD.HI.U32 R8, R13, R6, RZ ;  /* 0x000000060d087227 */ /* 0x001fc600078e00ff */
[----:B------:R-:W-:Y:S01]  /*0bc0*/  IADD3.X R11, PT, PT, RZ, RZ, R11, P2, P1 ;  /* 0x000000ffff0b7210 */ /* 0x000fe200017e240b */
[----:B------:R-:W-:-:S04]  /*0bd0*/  IMAD.WIDE.U32 R8, R13, R7, R8 ;  /* 0x000000070d087225 */ /* 0x000fc800078e0008 */
[C---:B------:R-:W-:Y:S02]  /*0be0*/  IMAD R13, R11.reuse, R7, RZ ;  /* 0x000000070b0d7224 */ /* 0x040fe400078e02ff */
[----:B------:R-:W-:-:S04]  /*0bf0*/  IMAD.HI.U32 R8, P0, R11, R6, R8 ;  /* 0x000000060b087227 */ /* 0x000fc80007800008 */
[----:B------:R-:W-:Y:S01]  /*0c00*/  IMAD.HI.U32 R10, R11, R7, RZ ;  /* 0x000000070b0a7227 */ /* 0x000fe200078e00ff */
[----:B------:R-:W-:-:S03]  /*0c10*/  IADD3 R11, P1, PT, R13, R8, RZ ;  /* 0x000000080d0b7210 */ /* 0x000fc60007f3e0ff */
[----:B------:R-:W-:Y:S02]  /*0c20*/  IMAD.X R10, RZ, RZ, R10, P0 ;  /* 0x000000ffff0a7224 */ /* 0x000fe400000e060a */
[----:B------:R-:W-:-:S04]  /*0c30*/  IMAD.WIDE.U32 R8, R11, R4, RZ ;  /* 0x000000040b087225 */ /* 0x000fc800078e00ff */
[----:B------:R-:W-:Y:S01]  /*0c40*/  IMAD.X R13, RZ, RZ, R10, P1 ;  /* 0x000000ffff0d7224 */ /* 0x000fe200008e060a */
[----:B------:R-:W-:Y:S01]  /*0c50*/  IADD3 R15, P1, PT, -R8, R6, RZ ;  /* 0x00000006080f7210 */ /* 0x000fe20007f3e1ff */
[----:B------:R-:W-:-:S03]  /*0c60*/  IMAD R9, R11, R5, R9 ;  /* 0x000000050b097224 */ /* 0x000fc600078e0209 */
[-C--:B------:R-:W-:Y:S01]  /*0c70*/  ISETP.GE.U32.AND P0, PT, R15, R4.reuse, PT ;  /* 0x000000040f00720c */ /* 0x080fe20003f06070 */
[----:B------:R-:W-:-:S05]  /*0c80*/  IMAD R6, R13, R4, R9 ;  /* 0x000000040d067224 */ /* 0x000fca00078e0209 */
[----:B------:R-:W-:Y:S02]  /*0c90*/  IADD3.X R12, PT, PT, ~R6, R7, RZ, P1, !PT ;  /* 0x00000007060c7210 */ /* 0x000fe40000ffe5ff */
[----:B------:R-:W-:Y:S02]  /*0ca0*/  IADD3 R7, P2, PT, R15, -R4, RZ ;  /* 0x800000040f077210 */ /* 0x000fe40007f5e0ff */
[----:B------:R-:W-:Y:S02]  /*0cb0*/  IADD3 R6, P1, PT, R11, 0x1, RZ ;  /* 0x000000010b067810 */ /* 0x000fe40007f3e0ff */
[C---:B------:R-:W-:Y:S01]  /*0cc0*/  ISETP.GE.U32.AND.EX P0, PT, R12.reuse, R5, PT, P0 ;  /* 0x000000050c00720c */ /* 0x040fe20003f06100 */
[----:B------:R-:W-:Y:S02]  /*0cd0*/  IMAD.X R10, R12, 0x1, ~R5, P2 ;  /* 0x000000010c0a7824 */ /* 0x000fe400010e0e05 */
[----:B------:R-:W-:Y:S01]  /*0ce0*/  IMAD.X R8, RZ, RZ, R13, P1 ;  /* 0x000000ffff087224 */ /* 0x000fe200008e060d */
[----:B------:R-:W-:-:S02]  /*0cf0*/  SEL R7, R7, R15, P0 ;  /* 0x0000000f07077207 */ /* 0x000fc40000000000 */
[----:B------:R-:W-:Y:S02]  /*0d00*/  SEL R11, R6, R11, P0 ;  /* 0x0000000b060b7207 */ /* 0x000fe40000000000 */
[----:B------:R-:W-:Y:S02]  /*0d10*/  SEL R10, R10, R12, P0 ;  /* 0x0000000c0a0a7207 */ /* 0x000fe40000000000 */
[----:B------:R-:W-:Y:S02]  /*0d20*/  SEL R8, R8, R13, P0 ;  /* 0x0000000d08087207 */ /* 0x000fe40000000000 */
[----:B------:R-:W-:Y:S02]  /*0d30*/  ISETP.GE.U32.AND P0, PT, R7, R4, PT ;  /* 0x000000040700720c */ /* 0x000fe40003f06070 */
[----:B------:R-:W-:Y:S02]  /*0d40*/  IADD3 R6, P2, PT, R11, 0x1, RZ ;  /* 0x000000010b067810 */ /* 0x000fe40007f5e0ff */
[----:B------:R-:W-:Y:S01]  /*0d50*/  ISETP.NE.U32.AND P1, PT, R4, RZ, PT ;  /* 0x000000ff0400720c */ /* 0x000fe20003f25070 */
[----:B------:R-:W-:Y:S01]  /*0d60*/  IMAD.MOV.U32 R4, RZ, RZ, R0 ;  /* 0x000000ffff047224 */ /* 0x000fe200078e0000 */
[----:B------:R-:W-:-:S02]  /*0d70*/  ISETP.GE.U32.AND.EX P0, PT, R10, R5, PT, P0 ;  /* 0x000000050a00720c */ /* 0x000fc40003f06100 */
[-C--:B------:R-:W-:Y:S02]  /*0d80*/  IADD3.X R7, PT, PT, RZ, R8.reuse, RZ, P2, !PT ;  /* 0x00000008ff077210 */ /* 0x080fe400017fe4ff */
[----:B------:R-:W-:Y:S02]  /*0d90*/  ISETP.NE.AND.EX P1, PT, R5, RZ, PT, P1 ;  /* 0x000000ff0500720c */ /* 0x000fe40003f25310 */
[----:B------:R-:W-:Y:S02]  /*0da0*/  MOV R5, 0x0 ;  /* 0x0000000000057802 */ /* 0x000fe40000000f00 */
[----:B------:R-:W-:Y:S02]  /*0db0*/  SEL R6, R6, R11, P0 ;  /* 0x0000000b06067207 */ /* 0x000fe40000000000 */
[----:B------:R-:W-:Y:S02]  /*0dc0*/  SEL R7, R7, R8, P0 ;  /* 0x0000000807077207 */ /* 0x000fe40000000000 */
[----:B------:R-:W-:-:S02]  /*0dd0*/  SEL R6, R6, 0xffffffff, P1 ;  /* 0xffffffff06067807 */ /* 0x000fc40000800000 */
[----:B------:R-:W-:Y:S01]  /*0de0*/  SEL R7, R7, 0xffffffff, P1 ;  /* 0xffffffff07077807 */ /* 0x000fe20000800000 */
[----:B------:R-:W-:Y:S06]  /*0df0*/  RET.REL.NODEC R4 `(_Z5chasePKhmmiiiPmS1_S1_) ;  /* 0xfffffff004807950 */ /* 0x000fec0003c3ffff */
.L_x_16:
[----:B------:R-:W-:-:S00]  /*0e00*/  BRA `(.L_x_16) ;  /* 0xfffffffc00fc7947 */ /* 0x000fc0000383ffff */
[----:B------:R-:W-:-:S00]  /*0e10*/  NOP ;  /* 0x0000000000007918 */ /* 0x000fc00000000000 */
        /* <DEDUP_REMOVED lines=14> */
.L_x_23:


//--------------------- .text._Z9init_ringPhmmm   --------------------------
	.section	.text._Z9init_ringPhmmm,"ax",@progbits
	.align	128
        .global         _Z9init_ringPhmmm
        .type           _Z9init_ringPhmmm,@function
        .size           _Z9init_ringPhmmm,(.L_x_25 - _Z9init_ringPhmmm)
        .other          _Z9init_ringPhmmm,@"STO_CUDA_ENTRY STV_DEFAULT"
_Z9init_ringPhmmm:
.text._Z9init_ringPhmmm:
[----:B------:R-:W-:Y:S01]  /*0000*/  LDC R1, c[0x0][0x37c] ;  /* 0x0000df00ff017b82 */ /* 0x000fe20000000800 */
[----:B------:R-:W0:Y:S01]  /*0010*/  LDCU UR4, c[0x0][0x38c] ;  /* 0x00007180ff0477ac */ /* 0x000e220008000800 */
[----:B------:R-:W0:Y:S02]  /*0020*/  LDCU UR5, c[0x0][0x394] ;  /* 0x00007280ff0577ac */ /* 0x000e240008000800 */
[----:B0-----:R-:W-:-:S04]  /*0030*/  ULOP3.LUT UR4, UR4, UR5, URZ, 0xfc, !UPT ;  /* 0x0000000504047292 */ /* 0x001fc8000f8efcff */
[----:B------:R-:W-:-:S09]  /*0040*/  UISETP.NE.U32.AND UP0, UPT, UR4, URZ, UPT ;  /* 0x000000ff0400728c */ /* 0x000fd2000bf05070 */
[----:B------:R-:W-:Y:S05]  /*0050*/  BRA.U UP0, `(.L_x_17) ;  /* 0x0000000100587547 */ /* 0x000fea000b800000 */
[----:B------:R-:W0:Y:S01]  /*0060*/  LDCU UR4, c[0x0][0x390] ;  /* 0x00007200ff0477ac */ /* 0x000e220008000800 */
[----:B------:R-:W1:Y:S01]  /*0070*/  LDC R4, c[0x0][0x388] ;  /* 0x0000e200ff047b82 */ /* 0x000e620000000800 */
[----:B------:R-:W-:Y:S01]  /*0080*/  IMAD.MOV.U32 R7, RZ, RZ, RZ ;  /* 0x000000ffff077224 */ /* 0x000fe200078e00ff */
[----:B0-----:R-:W0:Y:S01]  /*0090*/  I2F.U32.RP R0, UR4 ;  /* 0x0000000400007d06 */ /* 0x001e220008209000 */
[----:B------:R-:W-:-:S07]  /*00a0*/  ISETP.NE.U32.AND P2, PT, RZ, UR4, PT ;  /* 0x00000004ff007c0c */ /* 0x000fce000bf45070 */
[----:B0-----:R-:W0:Y:S02]  /*00b0*/  MUFU.RCP R0, R0 ;  /* 0x0000000000007308 */ /* 0x001e240000001000 */
[----:B0-----:R-:W-:-:S06]  /*00c0*/  VIADD R2, R0, 0xffffffe ;  /* 0x0ffffffe00027836 */ /* 0x001fcc0000000000 */
[----:B------:R0:W2:Y:S02]  /*00d0*/  F2I.FTZ.U32.TRUNC.NTZ R3, R2 ;  /* 0x0000000200037305 */ /* 0x0000a4000021f000 */
[----:B0-----:R-:W-:Y:S02]  /*00e0*/  HFMA2 R2, -RZ, RZ, 0, 0 ;  /* 0x00000000ff027431 */ /* 0x001fe400000001ff */
[----:B--2---:R-:W-:-:S04]  /*00f0*/  IMAD.MOV R5, RZ, RZ, -R3 ;  /* 0x000000ffff057224 */ /* 0x004fc800078e0a03 */
[----:B------:R-:W-:-:S04]  /*0100*/  IMAD R5, R5, UR4, RZ ;  /* 0x0000000405057c24 */ /* 0x000fc8000f8e02ff */
[----:B------:R-:W-:-:S06]  /*0110*/  IMAD.HI.U32 R3, R3, R5, R2 ;  /* 0x0000000503037227 */ /* 0x000fcc00078e0002 */
[----:B-1----:R-:W-:-:S04]  /*0120*/  IMAD.HI.U32 R6, R3, R4, RZ ;  /* 0x0000000403067227 */ /* 0x002fc800078e00ff */
[----:B------:R-:W-:-:S04]  /*0130*/  IMAD.MOV R3, RZ, RZ, -R6 ;  /* 0x000000ffff037224 */ /* 0x000fc800078e0a06 */
[----:B------:R-:W-:-:S05]  /*0140*/  IMAD R0, R3, UR4, R4 ;  /* 0x0000000403007c24 */ /* 0x000fca000f8e0204 */
[----:B------:R-:W-:-:S13]  /*0150*/  ISETP.GE.U32.AND P0, PT, R0, UR4, PT ;  /* 0x0000000400007c0c */ /* 0x000fda000bf06070 */
[----:B------:R-:W-:Y:S01]  /*0160*/  @P0 IADD3 R0, PT, PT, R0, -UR4, RZ ;  /* 0x8000000400000c10 */ /* 0x000fe2000fffe0ff */
[----:B------:R-:W-:-:S03]  /*0170*/  @P0 VIADD R6, R6, 0x1 ;  /* 0x0000000106060836 */ /* 0x000fc60000000000 */
[----:B------:R-:W-:-:S13]  /*0180*/  ISETP.GE.U32.AND P1, PT, R0, UR4, PT ;  /* 0x0000000400007c0c */ /* 0x000fda000bf26070 */
[----:B------:R-:W-:Y:S02]  /*0190*/  @P1 IADD3 R6, PT, PT, R6, 0x1, RZ ;  /* 0x0000000106061810 */ /* 0x000fe40007ffe0ff */
[----:B------:R-:W-:Y:S01]  /*01a0*/  @!P2 LOP3.LUT R6, RZ, UR4, RZ, 0x33, !PT ;  /* 0x00000004ff06ac12 */ /* 0x000fe2000f8e33ff */
[----:B------:R-:W-:Y:S06]  /*01b0*/  BRA `(.L_x_18) ;  /* 0x0000000000087947 */ /* 0x000fec0003800000 */
.L_x_17:
[----:B------:R-:W-:-:S07]  /*01c0*/  MOV R0, 0x1e0 ;  /* 0x000001e000007802 */ /* 0x000fce0000000f00 */
[----:B------:R-:W-:Y:S05]  /*01d0*/  CALL.REL.NOINC `($__internal_1_$__cuda_sm20_div_u64) ;  /* 0x0000000000d07944 */ /* 0x000fea0003c00000 */
.L_x_18:
[----:B------:R-:W0:Y:S01]  /*01e0*/  S2R R2, SR_TID.X ;  /* 0x0000000000027919 */ /* 0x000e220000002100 */
[----:B------:R-:W0:Y:S01]  /*01f0*/  S2UR UR4, SR_CTAID.X ;  /* 0x00000000000479c3 */ /* 0x000e220000002500 */
[----:B------:R-:W-:-:S07]  /*0200*/  MOV R3, RZ ;  /* 0x000000ff00037202 */ /* 0x000fce0000000f00 */
[----:B------:R-:W0:Y:S02]  /*0210*/  LDC R5, c[0x0][0x360] ;  /* 0x0000d800ff057b82 */ /* 0x000e240000000800 */
[----:B0-----:R-:W-:-:S03]  /*0220*/  IMAD.WIDE.U32 R2, R5, UR4, R2 ;  /* 0x0000000405027c25 */ /* 0x001fc6000f8e0002 */
[----:B------:R-:W-:-:S04]  /*0230*/  ISETP.GE.U32.AND P0, PT, R2, R6, PT ;  /* 0x000000060200720c */ /* 0x000fc80003f06070 */
[----:B------:R-:W-:-:S13]  /*0240*/  ISETP.GE.U32.AND.EX P0, PT, R3, R7, PT, P0 ;  /* 0x000000070300720c */ /* 0x000fda0003f06100 */
[----:B------:R-:W-:Y:S05]  /*0250*/  @P0 EXIT ;  /* 0x000000000000094d */ /* 0x000fea0003800000 */
[----:B------:R-:W0:Y:S01]  /*0260*/  LDCU.64 UR4, c[0x0][0x398] ;  /* 0x00007300ff0477ac */ /* 0x000e220008000a00 */
[----:B------:R-:W-:Y:S01]  /*0270*/  BSSY.RECONVERGENT B0, `(.L_x_19) ;  /* 0x000001e000007945 */ /* 0x000fe20003800200 */
[----:B0-----:R-:W-:-:S04]  /*0280*/  IADD3 R0, P0, PT, R2, UR4, RZ ;  /* 0x0000000402007c10 */ /* 0x001fc8000ff1e0ff */
[----:B------:R-:W-:Y:S01]  /*0290*/  IADD3.X R5, PT, PT, R3, UR5, RZ, P0, !PT ;  /* 0x0000000503057c10 */ /* 0x000fe200087fe4ff */
[----:B------:R-:W0:Y:S03]  /*02a0*/  LDCU.64 UR4, c[0x0][0x358] ;  /* 0x00006b00ff0477ac */ /* 0x000e260008000a00 */
[----:B------:R-:W-:-:S04]  /*02b0*/  LOP3.LUT R4, R5, R7, RZ, 0xfc, !PT ;  /* 0x0000000705047212 */ /* 0x000fc800078efcff */
[----:B------:R-:W-:-:S13]  /*02c0*/  ISETP.NE.U32.AND P0, PT, R4, RZ, PT ;  /* 0x000000ff0400720c */ /* 0x000fda0003f05070 */
[----:B0-----:R-:W-:Y:S05]  /*02d0*/  @P0 BRA `(.L_x_20) ;  /* 0x0000000000500947 */ /* 0x001fea0003800000 */
[----:B------:R-:W0:Y:S01]  /*02e0*/  I2F.U32.RP R7, R6 ;  /* 0x0000000600077306 */ /* 0x000e220000209000 */
[----:B------:R-:W-:-:S07]  /*02f0*/  ISETP.NE.U32.AND P1, PT, R6, RZ, PT ;  /* 0x000000ff0600720c */ /* 0x000fce0003f25070 */
[----:B0-----:R-:W0:Y:S02]  /*0300*/  MUFU.RCP R7, R7 ;  /* 0x0000000700077308 */ /* 0x001e240000001000 */
[----:B0-----:R-:W-:-:S06]  /*0310*/  VIADD R4, R7, 0xffffffe ;  /* 0x0ffffffe07047836 */ /* 0x001fcc0000000000 */
[----:B------:R0:W1:Y:S02]  /*0320*/  F2I.FTZ.U32.TRUNC.NTZ R5, R4 ;  /* 0x0000000400057305 */ /* 0x000064000021f000 */
[----:B0-----:R-:W-:Y:S01]  /*0330*/  IMAD.MOV.U32 R4, RZ, RZ, RZ ;  /* 0x000000ffff047224 */ /* 0x001fe200078e00ff */
[----:B-1----:R-:W-:-:S05]  /*0340*/  IADD3 R9, PT, PT, RZ, -R5, RZ ;  /* 0x80000005ff097210 */ /* 0x002fca0007ffe0ff */
[----:B------:R-:W-:-:S04]  /*0350*/  IMAD R9, R9, R6, RZ ;  /* 0x0000000609097224 */ /* 0x000fc800078e02ff */
[----:B------:R-:W-:-:S06]  /*0360*/  IMAD.HI.U32 R5, R5, R9, R4 ;  /* 0x0000000905057227 */ /* 0x000fcc00078e0004 */
[----:B------:R-:W-:-:S05]  /*0370*/  IMAD.HI.U32 R5, R5, R0, RZ ;  /* 0x0000000005057227 */ /* 0x000fca00078e00ff */
[----:B------:R-:W-:-:S05]  /*0380*/  IADD3 R5, PT, PT, -R5, RZ, RZ ;  /* 0x000000ff05057210 */ /* 0x000fca0007ffe1ff */
[----:B------:R-:W-:Y:S01]  /*0390*/  IMAD R9, R6, R5, R0 ;  /* 0x0000000506097224 */ /* 0x000fe200078e0200 */
[----:B------:R-:W-:-:S04]  /*03a0*/  MOV R5, RZ ;  /* 0x000000ff00057202 */ /* 0x000fc80000000f00 */
[----:B------:R-:W-:-:S13]  /*03b0*/  ISETP.GE.U32.AND P0, PT, R9, R6, PT ;  /* 0x000000060900720c */ /* 0x000fda0003f06070 */
[----:B------:R-:W-:-:S05]  /*03c0*/  @P0 IMAD.IADD R9, R9, 0x1, -R6 ;  /* 0x0000000109090824 */ /* 0x000fca00078e0a06 */
[----:B------:R-:W-:-:S13]  /*03d0*/  ISETP.GE.U32.AND P0, PT, R9, R6, PT ;  /* 0x000000060900720c */ /* 0x000fda0003f06070 */
[-C--:B------:R-:W-:Y:S02]  /*03e0*/  @P0 IADD3 R9, PT, PT, R9, -R6.reuse, RZ ;  /* 0x8000000609090210 */ /* 0x080fe40007ffe0ff */
[----:B------:R-:W-:-:S05]  /*03f0*/  @!P1 LOP3.LUT R9, RZ, R6, RZ, 0x33, !PT ;  /* 0x00000006ff099212 */ /* 0x000fca00078e33ff */
[----:B------:R-:W-:Y:S01]  /*0400*/  IMAD.MOV.U32 R4, RZ, RZ, R9 ;  /* 0x000000ffff047224 */ /* 0x000fe200078e0009 */
[----:B------:R-:W-:Y:S06]  /*0410*/  BRA `(.L_x_21) ;  /* 0x00000000000c7947 */ /* 0x000fec0003800000 */
.L_x_20:
[----:B------:R-:W-:Y:S01]  /*0420*/  IMAD.MOV.U32 R4, RZ, RZ, R6 ;  /* 0x000000ffff047224 */ /* 0x000fe200078e0006 */
[----:B------:R-:W-:-:S07]  /*0430*/  MOV R6, 0x450 ;  /* 0x0000045000067802 */ /* 0x000fce0000000f00 */
[----:B------:R-:W-:Y:S05]  /*0440*/  CALL.REL.NOINC `($__internal_2_$__cuda_sm20_rem_u64) ;  /* 0x0000000400507944 */ /* 0x000fea0003c00000 */
.L_x_21:
[----:B------:R-:W-:Y:S05]  /*0450*/  BSYNC.RECONVERGENT B0 ;  /* 0x0000000000007941 */ /* 0x000fea0003800200 */
.L_x_19:
[----:B------:R-:W0:Y:S01]  /*0460*/  LDC.64 R8, c[0x0][0x380] ;  /* 0x0000e000ff087b82 */ /* 0x000e220000000a00 */
[----:B------:R-:W1:Y:S02]  /*0470*/  LDCU.64 UR6, c[0x0][0x390] ;  /* 0x00007200ff0677ac */ /* 0x000e640008000a00 */
[----:B-1----:R-:W-:Y:S02]  /*0480*/  IMAD R3, R3, UR6, RZ ;  /* 0x0000000603037c24 */ /* 0x002fe4000f8e02ff */
[----:B------:R-:W-:Y:S02]  /*0490*/  IMAD R5, R5, UR6, RZ ;  /* 0x0000000605057c24 */ /* 0x000fe4000f8e02ff */
[C---:B------:R-:W-:Y:S02]  /*04a0*/  IMAD R3, R2.reuse, UR7, R3 ;  /* 0x0000000702037c24 */ /* 0x040fe4000f8e0203 */
[----:B0-----:R-:W-:-:S04]  /*04b0*/  IMAD.WIDE.U32 R6, R2, UR6, R8 ;  /* 0x0000000602067c25 */ /* 0x001fc8000f8e0008 */
[C---:B------:R-:W-:Y:S01]  /*04c0*/  IMAD R11, R4.reuse, UR7, R5 ;  /* 0x00000007040b7c24 */ /* 0x040fe2000f8e0205 */
[----:B------:R-:W-:Y:S01]  /*04d0*/  IADD3 R7, PT, PT, R7, R3, RZ ;  /* 0x0000000307077210 */ /* 0x000fe20007ffe0ff */
[----:B------:R-:W-:-:S04]  /*04e0*/  IMAD.WIDE.U32 R4, R4, UR6, R8 ;  /* 0x0000000604047c25 */ /* 0x000fc8000f8e0008 */
[----:B------:R-:W-:-:S05]  /*04f0*/  IMAD.IADD R5, R5, 0x1, R11 ;  /* 0x0000000105057824 */ /* 0x000fca00078e020b */
[----:B------:R-:W-:Y:S01]  /*0500*/  STG.E.64 desc[UR4][R6.64], R4 ;  /* 0x0000000406007986 */ /* 0x000fe2000c101b04 */
[----:B------:R-:W-:Y:S05]  /*0510*/  EXIT ;  /* 0x000000000000794d */ /* 0x000fea0003800000 */
        .weak           $__internal_1_$__cuda_sm20_div_u64
        .type           $__internal_1_$__cuda_sm20_div_u64,@function
        .size           $__internal_1_$__cuda_sm20_div_u64,($__internal_2_$__cuda_sm20_rem_u64 - $__internal_1_$__cuda_sm20_div_u64)
$__internal_1_$__cuda_sm20_div_u64:
        /* <DEDUP_REMOVED lines=11> */
[----:B------:R-:W-:Y:S01]  /*05d0*/  IMAD.X R11, RZ, RZ, ~R7, P0 ;  /* 0x000000ffff0b7224 */ /* 0x000fe200000e0e07 */
[----:B------:R-:W-:-:S03]  /*05e0*/  MOV R7, R4 ;  /* 0x0000000400077202 */ /* 0x000fc60000000f00 */
[-C--:B------:R-:W-:Y:S02]  /*05f0*/  IMAD R13, R5, R11.reuse, RZ ;  /* 0x0000000b050d7224 */ /* 0x080fe400078e02ff */
[----:B------:R-:W-:-:S04]  /*0600*/  IMAD.WIDE.U32 R6, P0, R4, R11, R6 ;  /* 0x0000000b04067225 */ /* 0x000fc80007800006 */
[----:B------:R-:W-:-:S04]  /*0610*/  IMAD.HI.U32 R11, R5, R11, RZ ;  /* 0x0000000b050b7227 */ /* 0x000fc800078e00ff */
[----:B------:R-:W-:-:S05]  /*0620*/  IMAD.HI.U32 R6, P1, R5, R9, R6 ;  /* 0x0000000905067227 */ /* 0x000fca0007820006 */
[----:B------:R-:W-:Y:S01]  /*0630*/  IADD3 R7, P2, PT, R13, R6, RZ ;  /* 0x000000060d077210 */ /* 0x000fe20007f5e0ff */
[----:B------:R-:W-:-:S04]  /*0640*/  IMAD.X R6, R11, 0x1, R5, P0 ;  /* 0x000000010b067824 */ /* 0x000fc800000e0605 */
[----:B------:R-:W-:Y:S01]  /*0650*/  IMAD.WIDE.U32 R4, R7, R2, RZ ;  /* 0x0000000207047225 */ /* 0x000fe200078e00ff */
[----:B------:R-:W-:-:S03]  /*0660*/  IADD3.X R9, PT, PT, RZ, RZ, R6, P2, P1 ;  /* 0x000000ffff097210 */ /* 0x000fc600017e2406 */
[----:B------:R-:W-:Y:S01]  /*0670*/  IMAD R5, R7, R3, R5 ;  /* 0x0000000307057224 */ /* 0x000fe200078e0205 */
[----:B------:R-:W-:-:S03]  /*0680*/  IADD3 R11, P0, PT, RZ, -R4, RZ ;  /* 0x80000004ff0b7210 */ /* 0x000fc60007f1e0ff */
[----:B------:R-:W-:Y:S02]  /*0690*/  IMAD R8, R9, R2, R5 ;  /* 0x0000000209087224 */ /* 0x000fe400078e0205 */
[----:B------:R-:W0:Y:S01]  /*06a0*/  LDC.64 R4, c[0x0][0x388] ;  /* 0x0000e200ff047b82 */ /* 0x000e220000000a00 */
[----:B------:R-:W-:Y:S02]  /*06b0*/  IMAD.HI.U32 R6, R7, R11, RZ ;  /* 0x0000000b07067227 */ /* 0x000fe400078e00ff */
[----:B------:R-:W-:-:S05]  /*06c0*/  IADD3.X R8, PT, PT, RZ, ~R8, RZ, P0, !PT ;  /* 0x80000008ff087210 */ /* 0x000fca00007fe4ff */
        /* <DEDUP_REMOVED lines=15> */
[----:B------:R-:W-:-:S03]  /*07c0*/  IMAD.WIDE.U32 R6, R9, R2, RZ ;  /* 0x0000000209067225 */ /* 0x000fc600078e00ff */
[----:B------:R-:W-:Y:S01]  /*07d0*/  IADD3.X R11, PT, PT, RZ, R8, RZ, P1, !PT ;  /* 0x00000008ff0b7210 */ /* 0x000fe20000ffe4ff */
[----:B------:R-:W-:Y:S01]  /*07e0*/  IMAD R7, R9, R3, R7 ;  /* 0x0000000309077224 */ /* 0x000fe200078e0207 */
[----:B------:R-:W-:-:S03]  /*07f0*/  IADD3 R13, P1, PT, -R6, R4, RZ ;  /* 0x00000004060d7210 */ /* 0x000fc60007f3e1ff */
[-C--:B------:R-:W-:Y:S01]  /*0800*/  IMAD R4, R11, R2.reuse, R7 ;  /* 0x000000020b047224 */ /* 0x080fe200078e0207 */
[----:B------:R-:W-:-:S03]  /*0810*/  ISETP.GE.U32.AND P0, PT, R13, R2, PT ;  /* 0x000000020d00720c */ /* 0x000fc60003f06070 */
[----:B------:R-:W-:Y:S01]  /*0820*/  IMAD.X R10, R5, 0x1, ~R4, P1 ;  /* 0x00000001050a7824 */ /* 0x000fe200008e0e04 */
[----:B------:R-:W-:Y:S02]  /*0830*/  IADD3 R4, P1, PT, R9, 0x1, RZ ;  /* 0x0000000109047810 */ /* 0x000fe40007f3e0ff */
[----:B------:R-:W-:Y:S02]  /*0840*/  IADD3 R5, P2, PT, R13, -R2, RZ ;  /* 0x800000020d057210 */ /* 0x000fe40007f5e0ff */
[CC--:B------:R-:W-:Y:S01]  /*0850*/  ISETP.GE.U32.AND.EX P0, PT, R10.reuse, R3.reuse, PT, P0 ;  /* 0x000000030a00720c */ /* 0x0c0fe20003f06100 */
[----:B------:R-:W-:Y:S01]  /*0860*/  IMAD.X R6, RZ, RZ, R11, P1 ;  /* 0x000000ffff067224 */ /* 0x000fe200008e060b */
[----:B------:R-:W-:Y:S02]  /*0870*/  IADD3.X R8, PT, PT, R10, ~R3, RZ, P2, !PT ;  /* 0x800000030a087210 */ /* 0x000fe400017fe4ff */
[----:B------:R-:W-:Y:S02]  /*0880*/  SEL R5, R5, R13, P0 ;  /* 0x0000000d05057207 */ /* 0x000fe40000000000 */
[----:B------:R-:W-:-:S02]  /*0890*/  SEL R9, R4, R9, P0 ;  /* 0x0000000904097207 */ /* 0x000fc40000000000 */
        /* <DEDUP_REMOVED lines=14> */
[----:B------:R-:W-:Y:S06]  /*0980*/  RET.REL.NODEC R2 `(_Z9init_ringPhmmm) ;  /* 0xfffffff4029c7950 */ /* 0x000fec0003c3ffff */
        .weak           $__internal_2_$__cuda_sm20_rem_u64
        .type           $__internal_2_$__cuda_sm20_rem_u64,@function
        .size           $__internal_2_$__cuda_sm20_rem_u64,(.L_x_25 - $__internal_2_$__cuda_sm20_rem_u64)
$__internal_2_$__cuda_sm20_rem_u64:
[----:B------:R-:W-:Y:S01]  /*0990*/  IMAD.MOV.U32 R12, RZ, RZ, R4 ;  /* 0x000000ffff0c7224 */ /* 0x000fe200078e0004 */
[----:B------:R-:W-:-:S05]  /*09a0*/  MOV R13, R7 ;  /* 0x00000007000d7202 */ /* 0x000fca0000000f00 */
[----:B------:R-:W0:Y:S08]  /*09b0*/  I2F.U64.RP R12, R12 ;  /* 0x0000000c000c7312 */ /* 0x000e300000309000 */
[----:B0-----:R-:W0:Y:S02]  /*09c0*/  MUFU.RCP R8, R12 ;  /* 0x0000000c00087308 */ /* 0x001e240000001000 */
[----:B0-----:R-:W-:-:S06]  /*09d0*/  VIADD R8, R8, 0x1ffffffe ;  /* 0x1ffffffe08087836 */ /* 0x001fcc0000000000 */
[----:B------:R-:W0:Y:S02]  /*09e0*/  F2I.U64.TRUNC R8, R8 ;  /* 0x0000000800087311 */ /* 0x000e24000020d800 */
[----:B0-----:R-:W-:-:S04]  /*09f0*/  IMAD.WIDE.U32 R10, R8, R4, RZ ;  /* 0x00000004080a7225 */ /* 0x001fc800078e00ff */
[----:B------:R-:W-:Y:S01]  /*0a00*/  IMAD R11, R8, R7, R11 ;  /* 0x00000007080b7224 */ /* 0x000fe200078e020b */
[----:B------:R-:W-:-:S03]  /*0a10*/  IADD3 R15, P0, PT, RZ, -R10, RZ ;  /* 0x8000000aff0f7210 */ /* 0x000fc60007f1e0ff */
[----:B------:R-:W-:Y:S02]  /*0a20*/  IMAD R11, R9, R4, R11 ;  /* 0x00000004090b7224 */ /* 0x000fe400078e020b */
[----:B------:R-:W-:-:S03]  /*0a30*/  IMAD.HI.U32 R10, R8, R15, RZ ;  /* 0x0000000f080a7227 */ /* 0x000fc600078e00ff */
[----:B------:R-:W-:Y:S01]  /*0a40*/  IADD3.X R17, PT, PT, RZ, ~R11, RZ, P0, !PT ;  /* 0x8000000bff117210 */ /* 0x000fe200007fe4ff */
[----:B------:R-:W-:-:S04]  /*0a50*/  IMAD.MOV.U32 R11, RZ, RZ, R8 ;  /* 0x000000ffff0b7224 */ /* 0x000fc800078e0008 */
[----:B------:R-:W-:-:S04]  /*0a60*/  IMAD.WIDE.U32 R10, P0, R8, R17, R10 ;  /* 0x00000011080a7225 */ /* 0x000fc8000780000a */
[C---:B------:R-:W-:Y:S02]  /*0a70*/  IMAD R13, R9.reuse, R17, RZ ;  /* 0x00000011090d7224 */ /* 0x040fe400078e02ff */
[----:B------:R-:W-:-:S04]  /*0a80*/  IMAD.HI.U32 R10, P1, R9, R15, R10 ;  /* 0x0000000f090a7227 */ /* 0x000fc8000782000a */
[----:B------:R-:W-:Y:S01]  /*0a90*/  IMAD.HI.U32 R17, R9, R17, RZ ;  /* 0x0000001109117227 */ /* 0x000fe200078e00ff */
[----:B------:R-:W-:-:S04]  /*0aa0*/  IADD3 R11, P2, PT, R13, R10, RZ ;  /* 0x0000000a0d0b7210 */ /* 0x000fc80007f5e0ff */
[----:B------:R-:W-:Y:S01]  /*0ab0*/  IADD3.X R10, PT, PT, R17, R9, RZ, P0, !PT ;  /* 0x00000009110a7210 */ /* 0x000fe200007fe4ff */
[----:B------:R-:W-:-:S03]  /*0ac0*/  IMAD.WIDE.U32 R8, R11, R4, RZ ;  /* 0x000000040b087225 */ /* 0x000fc600078e00ff */
[----:B------:R-:W-:Y:S01]  /*0ad0*/  IADD3.X R13, PT, PT, RZ, RZ, R10, P2, P1 ;  /* 0x000000ffff0d7210 */ /* 0x000fe200017e240a */
[----:B------:R-:W-:Y:S01]  /*0ae0*/  IMAD R9, R11, R7, R9 ;  /* 0x000000070b097224 */ /* 0x000fe200078e0209 */
[----:B------:R-:W-:-:S03]  /*0af0*/  IADD3 R15, P0, PT, RZ, -R8, RZ ;  /* 0x80000008ff0f7210 */ /* 0x000fc60007f1e0ff */
[----:B------:R-:W-:Y:S02]  /*0b00*/  IMAD R9, R13, R4, R9 ;  /* 0x000000040d097224 */ /* 0x000fe400078e0209 */
[----:B------:R-:W-:-:S04]  /*0b10*/  IMAD.HI.U32 R10, R11, R15, RZ ;  /* 0x0000000f0b0a7227 */ /* 0x000fc800078e00ff */
[----:B------:R-:W-:Y:S02]  /*0b20*/  IMAD.X R8, RZ, RZ, ~R9, P0 ;  /* 0x000000ffff087224 */ /* 0x000fe400000e0e09 */
[----:B------:R-:W-:Y:S02]  /*0b30*/  IMAD.MOV.U32 R9, RZ, RZ, RZ ;  /* 0x000000ffff097224 */ /* 0x000fe400078e00ff */
[----:B------:R-:W-:-:S04]  /*0b40*/  IMAD.WIDE.U32 R10, P0, R11, R8, R10 ;  /* 0x000000080b0a7225 */ /* 0x000fc8000780000a */
[C---:B------:R-:W-:Y:S02]  /*0b50*/  IMAD R12, R13.reuse, R8, RZ ;  /* 0x000000080d0c7224 */ /* 0x040fe400078e02ff */
[----:B------:R-:W-:-:S04]  /*0b60*/  IMAD.HI.U32 R11, P1, R13, R15, R10 ;  /* 0x0000000f0d0b7227 */ /* 0x000fc8000782000a */
[----:B------:R-:W-:Y:S01]  /*0b70*/  IMAD.HI.U32 R8, R13, R8, RZ ;  /* 0x000000080d087227 */ /* 0x000fe200078e00ff */
[----:B------:R-:W-:-:S04]  /*0b80*/  IADD3 R11, P2, PT, R12, R11, RZ ;  /* 0x0000000b0c0b7210 */ /* 0x000fc80007f5e0ff */
[----:B------:R-:W-:Y:S01]  /*0b90*/  IADD3.X R13, PT, PT, R8, R13, RZ, P0, !PT ;  /* 0x0000000d080d7210 */ /* 0x000fe200007fe4ff */
[----:B------:R-:W-:-:S03]  /*0ba0*/  IMAD.HI.U32 R8, R11, R0, RZ ;  /* 0x000000000b087227 */ /* 0x000fc600078e00ff */
[----:B------:R-:W-:Y:S01]  /*0bb0*/  IADD3.X R13, PT, PT, RZ, RZ, R13, P2, P1 ;  /* 0x000000ffff0d7210 */ /* 0x000fe200017e240d */
[----:B------:R-:W-:-:S04]  /*0bc0*/  IMAD.WIDE.U32 R8, R11, R5, R8 ;  /* 0x000000050b087225 */ /* 0x000fc800078e0008 */
[C---:B------:R-:W-:Y:S02]  /*0bd0*/  IMAD R11, R13.reuse, R5, RZ ;  /* 0x000000050d0b7224 */ /* 0x040fe400078e02ff */
[----:B------:R-:W-:-:S04]  /*0be0*/  IMAD.HI.U32 R8, P0, R13, R0, R8 ;  /* 0x000000000d087227 */ /* 0x000fc80007800008 */
[----:B------:R-:W-:Y:S01]  /*0bf0*/  IMAD.HI.U32 R10, R13, R5, RZ ;  /* 0x000000050d0a7227 */ /* 0x000fe200078e00ff */
[----:B------:R-:W-:-:S04]  /*0c00*/  IADD3 R11, P1, PT, R11, R8, RZ ;  /* 0x000000080b0b7210 */ /* 0x000fc80007f3e0ff */
[----:B------:R-:W-:Y:S01]  /*0c10*/  IADD3.X R10, PT, PT, R10, RZ, RZ, P0, !PT ;  /* 0x000000ff0a0a7210 */ /* 0x000fe200007fe4ff */
[----:B------:R-:W-:-:S04]  /*0c20*/  IMAD.WIDE.U32 R8, R11, R4, RZ ;  /* 0x000000040b087225 */ /* 0x000fc800078e00ff */
[----:B------:R-:W-:Y:S01]  /*0c30*/  IMAD.X R13, RZ, RZ, R10, P1 ;  /* 0x000000ffff0d7224 */ /* 0x000fe200008e060a */
[----:B------:R-:W-:Y:S01]  /*0c40*/  IADD3 R15, P1, PT, -R8, R0, RZ ;  /* 0x00000000080f7210 */ /* 0x000fe20007f3e1ff */
[----:B------:R-:W-:-:S03]  /*0c50*/  IMAD R11, R11, R7, R9 ;  /* 0x000000070b0b7224 */ /* 0x000fc600078e0209 */
[-C--:B------:R-:W-:Y:S01]  /*0c60*/  ISETP.GE.U32.AND P0, PT, R15, R4.reuse, PT ;  /* 0x000000040f00720c */ /* 0x080fe20003f06070 */
[----:B------:R-:W-:-:S05]  /*0c70*/  IMAD R0, R13, R4, R11 ;  /* 0x000000040d007224 */ /* 0x000fca00078e020b */
[----:B------:R-:W-:Y:S02]  /*0c80*/  IADD3.X R0, PT, PT, ~R0, R5, RZ, P1, !PT ;  /* 0x0000000500007210 */ /* 0x000fe40000ffe5ff */
[----:B------:R-:W-:Y:S02]  /*0c90*/  IADD3 R9, P1, PT, -R4, R15, RZ ;  /* 0x0000000f04097210 */ /* 0x000fe40007f3e1ff */
[----:B------:R-:W-:-:S03]  /*0ca0*/  ISETP.GE.U32.AND.EX P0, PT, R0, R7, PT, P0 ;  /* 0x000000070000720c */ /* 0x000fc60003f06100 */
[----:B------:R-:W-:Y:S01]  /*0cb0*/  IMAD.X R8, R0, 0x1, ~R7, P1 ;  /* 0x0000000100087824 */ /* 0x000fe200008e0e07 */
[----:B------:R-:W-:Y:S02]  /*0cc0*/  SEL R9, R9, R15, P0 ;  /* 0x0000000f09097207 */ /* 0x000fe40000000000 */
[----:B------:R-:W-:Y:S02]  /*0cd0*/  ISETP.NE.U32.AND P1, PT, R4, RZ, PT ;  /* 0x000000ff0400720c */ /* 0x000fe40003f25070 */
[----:B------:R-:W-:Y:S02]  /*0ce0*/  SEL R8, R8, R0, P0 ;  /* 0x0000000008087207 */ /* 0x000fe40000000000 */
[----:B------:R-:W-:Y:S02]  /*0cf0*/  ISETP.GE.U32.AND P0, PT, R9, R4, PT ;  /* 0x000000040900720c */ /* 0x000fe40003f06070 */
[----:B------:R-:W-:Y:S02]  /*0d00*/  IADD3 R0, P2, PT, -R4, R9, RZ ;  /* 0x0000000904007210 */ /* 0x000fe40007f5e1ff */
[----:B------:R-:W-:-:S02]  /*0d10*/  ISETP.GE.U32.AND.EX P0, PT, R8, R7, PT, P0 ;  /* 0x000000070800720c */ /* 0x000fc40003f06100 */
[CC--:B------:R-:W-:Y:S02]  /*0d20*/  IADD3.X R5, PT, PT, ~R7.reuse, R8.reuse, RZ, P2, !PT ;  /* 0x0000000807057210 */ /* 0x0c0fe400017fe5ff */
[----:B------:R-:W-:Y:S01]  /*0d30*/  ISETP.NE.AND.EX P1, PT, R7, RZ, PT, P1 ;  /* 0x000000ff0700720c */ /* 0x000fe20003f25310 */
[----:B------:R-:W-:Y:S01]  /*0d40*/  HFMA2 R7, -RZ, RZ, 0, 0 ;  /* 0x00000000ff077431 */ /* 0x000fe200000001ff */
[----:B------:R-:W-:Y:S02]  /*0d50*/  SEL R4, R0, R9, P0 ;  /* 0x0000000900047207 */ /* 0x000fe40000000000 */
[----:B------:R-:W-:Y:S02]  /*0d60*/  SEL R5, R5, R8, P0 ;  /* 0x0000000805057207 */ /* 0x000fe40000000000 */
[----:B------:R-:W-:Y:S02]  /*0d70*/  SEL R4, R4, 0xffffffff, P1 ;  /* 0xffffffff04047807 */ /* 0x000fe40000800000 */
[----:B------:R-:W-:Y:S01]  /*0d80*/  SEL R5, R5, 0xffffffff, P1 ;  /* 0xffffffff05057807 */ /* 0x000fe20000800000 */
[----:B------:R-:W-:Y:S06]  /*0d90*/  RET.REL.NODEC R6 `(_Z9init_ringPhmmm) ;  /* 0xfffffff006987950 */ /* 0x000fec0003c3ffff */
.L_x_22:
        /* <DEDUP_REMOVED lines=14> */
.L_x_25:


//--------------------- .nv.shared.reserved.0     --------------------------
	.section	.nv.shared.reserved.0,"aw",@nobits
	.weak		__nv_reservedSMEM_offset_0_alias
	.size		__nv_reservedSMEM_offset_0_alias, 0, 64
	.other		__nv_reservedSMEM_offset_0_alias,@"STO_CUDA_RESERVED_SHARED STV_DEFAULT"
__nv_reservedSMEM_offset_0_alias:
	.zero		0
	.zero		64


//--------------------- .nv.constant0._Z5chasePKhmmiiiPmS1_S1_ --------------------------
	.section	.nv.constant0._Z5chasePKhmmiiiPmS1_S1_,"a",@progbits
	.sectionflags	@""
	.align	4
.nv.constant0._Z5chasePKhmmiiiPmS1_S1_:
	.zero		960


//--------------------- .nv.constant0._Z9init_ringPhmmm --------------------------
	.section	.nv.constant0._Z9init_ringPhmmm,"a",@progbits
	.sectionflags	@""
	.align	4
.nv.constant0._Z9init_ringPhmmm:
	.zero		928


//--------------------- SYMBOLS --------------------------

	.type		.nv.reservedSmem.offset0,@object
	.size		.nv.reservedSmem.offset0,0x4
